// auto-generated by cutlass_sweep.gemm — config: {"arch": "sm_100", "cluster_m": 4, "cluster_n": 2, "dtype": "int8", "dtype_b": "int8", "layout": "nt", "stages": 0, "tile_k": 64, "tile_m": 128, "tile_n": 128}
#include "cutlass/cutlass.h"
#include "cutlass/gemm/collective/collective_builder.hpp"
#include "cutlass/gemm/device/gemm_universal_adapter.h"
#include "cutlass/gemm/kernel/gemm_universal.hpp"
#include "cutlass/epilogue/collective/collective_builder.hpp"

using ElemA = int8_t;
using ElemB = int8_t;
using ElemCD = int8_t;
using Acc  = int32_t;
using TileShape    = cute::Shape<cute::_128, cute::_128, cute::_64>;
using ClusterShape = cute::Shape<cute::_4, cute::_2, cute::_1>;

using CollectiveEpilogue = typename cutlass::epilogue::collective::CollectiveBuilder<
    cutlass::arch::Sm100, cutlass::arch::OpClassTensorOp,
    TileShape, ClusterShape,
    cutlass::epilogue::collective::EpilogueTileAuto,
    Acc, Acc,
    ElemCD, cutlass::layout::RowMajor, 128 / cutlass::sizeof_bits<ElemCD>::value,
    ElemCD, cutlass::layout::RowMajor, 128 / cutlass::sizeof_bits<ElemCD>::value,
    cutlass::epilogue::collective::EpilogueScheduleAuto
  >::CollectiveOp;

using CollectiveMainloop = typename cutlass::gemm::collective::CollectiveBuilder<
    cutlass::arch::Sm100, cutlass::arch::OpClassTensorOp,
    ElemA, cutlass::layout::RowMajor, 128 / cutlass::sizeof_bits<ElemA>::value,
    ElemB, cutlass::layout::ColumnMajor, 128 / cutlass::sizeof_bits<ElemB>::value,
    Acc,
    TileShape, ClusterShape,
    cutlass::gemm::collective::StageCountAutoCarveout<static_cast<int>(sizeof(typename CollectiveEpilogue::SharedStorage))>,
    cutlass::gemm::collective::KernelScheduleAuto
  >::CollectiveOp;

using GemmKernel = cutlass::gemm::kernel::GemmUniversal<
    cute::Shape<int,int,int,int>,
    CollectiveMainloop,
    CollectiveEpilogue
>;
using Gemm = cutlass::gemm::device::GemmUniversalAdapter<GemmKernel>;

// Force the device kernel symbol into the cubin without needing a host main.
auto* _anchor = &cutlass::device_kernel<GemmKernel>;


// ===== COMPILED SASS (sm_100a) =====

	.target	sm_100a

	.elftype	@"ET_EXEC"


//--------------------- .note.nv.tkinfo           --------------------------
	.section	.note.nv.tkinfo,"",@"SHT_NOTE"
	.sectionflags	@"SHF_NOTE_NV_TKINFO"
	.tkinfo
        /*0018*/ 	.word	0x00000002
        /*0030*/ 	.string	""
        /*0030*/ 	.string	"ptxas"
        /*0030*/ 	.string	"Cuda compilation tools, release 13.0, V13.0.88"
        /*0030*/ 	.string	"Build cuda_13.0.r13.0/compiler.36424714_0"
        /*0030*/ 	.string	"-arch sm_100a -m 64 "



//--------------------- .note.nv.cuinfo           --------------------------
	.section	.note.nv.cuinfo,"",@"SHT_NOTE"
	.sectionflags	@"SHF_NOTE_NV_CUINFO"
        /*0018*/ 	.short	0x0002
        /*001a*/ 	.short	0x0064
        /*001c*/ 	.short	0x0082
	.zero		2


//--------------------- .nv.info                  --------------------------
	.section	.nv.info,"",@"SHT_CUDA_INFO"
	.align	4


	//----- nvinfo : EIATTR_REGCOUNT
	.align		4
        /*0000*/ 	.byte	0x04, 0x2f
        /*0002*/ 	.short	(.L_19 - .L_18)
	.align		4
.L_18:
        /*0004*/ 	.word	index@(_ZN7cutlass13device_kernelINS_4gemm6kernel13GemmUniversalIN4cute5tupleIJiiiiEEENS1_10collective13CollectiveMmaINS1_35MainloopSm100TmaUmmaWarpSpecializedILi26ELi2ELi4ENS5_IJNS4_1CILi4EEENSA_ILi2EEENSA_ILi1EEEEEEEENS5_IJNSA_ILi128EEESG_NSA_ILi64EEEEEEaNS5_IJlSD_lEEEaSJ_NS4_8TiledMMAINS4_8MMA_AtomIJNS4_21SM100_MMA_S8_2x1SM_SSIaaiLi128ELi128ELNS4_4UMMA5MajorE0ELSO_0ELNSN_8SaturateE0EEEEEENS4_6LayoutINS5_IJSD_SD_SD_EEENS5_IJNSA_ILi0EEESU_SU_EEEEENS5_IJNS4_10UnderscoreESX_SX_EEEEENS4_28SM100_TMA_2SM_LOAD_MULTICASTENS4_14ComposedLayoutINS4_7SwizzleILi2ELi4ELi3EEENS4_18smem_ptr_flag_bitsILi8EEENSS_INS5_IJNSA_ILi8EEESH_EEENS5_IJSH_SD_EEEEEEEvNS4_8identityES10_S1A_vS1B_EENS_8epilogue10collective18CollectiveEpilogueINS1D_23Sm100TmaWarpSpecializedILi2ELi2ELi32ELb0ELb0EEEJNS5_IJSH_SG_SH_EEENS5_IJNSS_ISH_SD_EENSS_INS5_IJNSA_ILi32EEESC_EEENS5_IJSD_SH_EEEEEEEEaSJ_aSJ_NS1D_6fusion15FusionCallbacksIS1H_NS1P_17LinearCombinationIaiaiLNS_15FloatRoundStyleE2EEES1I_S1O_JEEENS4_5SM1004TMEM4LOAD26SM100_TMEM_LOAD_32dp32b32xENS4_13SM90_TMA_LOADENS11_INS12_ILi1ELi4ELi3EEES15_NSS_INS5_IJS16_S1K_EEENS5_IJS1K_SD_EEEEEEENS4_39AutoVectorizingCopyWithAssumedAlignmentILi128EEENS4_14SM90_TMA_STOREES24_S26_S26_EEEvvEEEEvNT_6ParamsE)
        /*0008*/ 	.word	0x0000005d


	//----- nvinfo : EIATTR_FRAME_SIZE
	.align		4
.L_19:
        /*000c*/ 	.byte	0x04, 0x11
        /*000e*/ 	.short	(.L_21 - .L_20)
	.align		4
.L_20:
        /*0010*/ 	.word	index@($__internal_2_$__cuda_sm10x_tcgen05_guardrail_trap_unallocated_columns_being_dealloced)
        /*0014*/ 	.word	0x00000000


	//----- nvinfo : EIATTR_FRAME_SIZE
	.align		4
.L_21:
        /*0018*/ 	.byte	0x04, 0x11
        /*001a*/ 	.short	(.L_23 - .L_22)
	.align		4
.L_22:
        /*001c*/ 	.word	index@($__internal_1_$__cuda_sm10x_tcgen05_guardrail_trap_phase_invalid_during_alloc)
        /*0020*/ 	.word	0x00000000


	//----- nvinfo : EIATTR_FRAME_SIZE
	.align		4
.L_23:
        /*0024*/ 	.byte	0x04, 0x11
        /*0026*/ 	.short	(.L_25 - .L_24)
	.align		4
.L_24:
        /*0028*/ 	.word	index@($__internal_0_$__cuda_sm10x_tcgen05_guardrail_trap_col_being_dealloced_not_returned_by_alloc)
        /*002c*/ 	.word	0x00000000


	//----- nvinfo : EIATTR_FRAME_SIZE
	.align		4
.L_25:
        /*0030*/ 	.byte	0x04, 0x11
        /*0032*/ 	.short	(.L_27 - .L_26)
	.align		4
.L_26:
        /*0034*/ 	.word	index@(_ZN7cutlass13device_kernelINS_4gemm6kernel13GemmUniversalIN4cute5tupleIJiiiiEEENS1_10collective13CollectiveMmaINS1_35MainloopSm100TmaUmmaWarpSpecializedILi26ELi2ELi4ENS5_IJNS4_1CILi4EEENSA_ILi2EEENSA_ILi1EEEEEEEENS5_IJNSA_ILi128EEESG_NSA_ILi64EEEEEEaNS5_IJlSD_lEEEaSJ_NS4_8TiledMMAINS4_8MMA_AtomIJNS4_21SM100_MMA_S8_2x1SM_SSIaaiLi128ELi128ELNS4_4UMMA5MajorE0ELSO_0ELNSN_8SaturateE0EEEEEENS4_6LayoutINS5_IJSD_SD_SD_EEENS5_IJNSA_ILi0EEESU_SU_EEEEENS5_IJNS4_10UnderscoreESX_SX_EEEEENS4_28SM100_TMA_2SM_LOAD_MULTICASTENS4_14ComposedLayoutINS4_7SwizzleILi2ELi4ELi3EEENS4_18smem_ptr_flag_bitsILi8EEENSS_INS5_IJNSA_ILi8EEESH_EEENS5_IJSH_SD_EEEEEEEvNS4_8identityES10_S1A_vS1B_EENS_8epilogue10collective18CollectiveEpilogueINS1D_23Sm100TmaWarpSpecializedILi2ELi2ELi32ELb0ELb0EEEJNS5_IJSH_SG_SH_EEENS5_IJNSS_ISH_SD_EENSS_INS5_IJNSA_ILi32EEESC_EEENS5_IJSD_SH_EEEEEEEEaSJ_aSJ_NS1D_6fusion15FusionCallbacksIS1H_NS1P_17LinearCombinationIaiaiLNS_15FloatRoundStyleE2EEES1I_S1O_JEEENS4_5SM1004TMEM4LOAD26SM100_TMEM_LOAD_32dp32b32xENS4_13SM90_TMA_LOADENS11_INS12_ILi1ELi4ELi3EEES15_NSS_INS5_IJS16_S1K_EEENS5_IJS1K_SD_EEEEEEENS4_39AutoVectorizingCopyWithAssumedAlignmentILi128EEENS4_14SM90_TMA_STOREES24_S26_S26_EEEvvEEEEvNT_6ParamsE)
        /*0038*/ 	.word	0x00000000


	//----- nvinfo : EIATTR_MIN_STACK_SIZE
	.align		4
.L_27:
        /*003c*/ 	.byte	0x04, 0x12
        /*003e*/ 	.short	(.L_29 - .L_28)
	.align		4
.L_28:
        /*0040*/ 	.word	index@(_ZN7cutlass13device_kernelINS_4gemm6kernel13GemmUniversalIN4cute5tupleIJiiiiEEENS1_10collective13CollectiveMmaINS1_35MainloopSm100TmaUmmaWarpSpecializedILi26ELi2ELi4ENS5_IJNS4_1CILi4EEENSA_ILi2EEENSA_ILi1EEEEEEEENS5_IJNSA_ILi128EEESG_NSA_ILi64EEEEEEaNS5_IJlSD_lEEEaSJ_NS4_8TiledMMAINS4_8MMA_AtomIJNS4_21SM100_MMA_S8_2x1SM_SSIaaiLi128ELi128ELNS4_4UMMA5MajorE0ELSO_0ELNSN_8SaturateE0EEEEEENS4_6LayoutINS5_IJSD_SD_SD_EEENS5_IJNSA_ILi0EEESU_SU_EEEEENS5_IJNS4_10UnderscoreESX_SX_EEEEENS4_28SM100_TMA_2SM_LOAD_MULTICASTENS4_14ComposedLayoutINS4_7SwizzleILi2ELi4ELi3EEENS4_18smem_ptr_flag_bitsILi8EEENSS_INS5_IJNSA_ILi8EEESH_EEENS5_IJSH_SD_EEEEEEEvNS4_8identityES10_S1A_vS1B_EENS_8epilogue10collective18CollectiveEpilogueINS1D_23Sm100TmaWarpSpecializedILi2ELi2ELi32ELb0ELb0EEEJNS5_IJSH_SG_SH_EEENS5_IJNSS_ISH_SD_EENSS_INS5_IJNSA_ILi32EEESC_EEENS5_IJSD_SH_EEEEEEEEaSJ_aSJ_NS1D_6fusion15FusionCallbacksIS1H_NS1P_17LinearCombinationIaiaiLNS_15FloatRoundStyleE2EEES1I_S1O_JEEENS4_5SM1004TMEM4LOAD26SM100_TMEM_LOAD_32dp32b32xENS4_13SM90_TMA_LOADENS11_INS12_ILi1ELi4ELi3EEES15_NSS_INS5_IJS16_S1K_EEENS5_IJS1K_SD_EEEEEEENS4_39AutoVectorizingCopyWithAssumedAlignmentILi128EEENS4_14SM90_TMA_STOREES24_S26_S26_EEEvvEEEEvNT_6ParamsE)
        /*0044*/ 	.word	0x00000000
.L_29:


//--------------------- .nv.compat                --------------------------
	.section	.nv.compat,"",@"SHT_CUDA_COMPAT_INFO"
	.align	4
        /*0000*/ 	.byte	0x02, 0x09, 0x01, 0x00, 0x02, 0x02, 0x03, 0x00, 0x02, 0x05, 0x06, 0x00, 0x03, 0x07, 0x01, 0x01
        /*0010*/ 	.byte	0x02, 0x03, 0x01, 0x00, 0x02, 0x06, 0x01, 0x00, 0x04, 0x0b, 0x08, 0x00, 0x01, 0x00, 0x00, 0x00
        /*0020*/ 	.byte	0x00, 0x00, 0x00, 0x00


//--------------------- .nv.info._ZN7cutlass13device_kernelINS_4gemm6kernel13GemmUniversalIN4cute5tupleIJiiiiEEENS1_10collective13CollectiveMmaINS1_35MainloopSm100TmaUmmaWarpSpecializedILi26ELi2ELi4ENS5_IJNS4_1CILi4EEENSA_ILi2EEENSA_ILi1EEEEEEEENS5_IJNSA_ILi128EEESG_NSA_ILi64EEEEEEaNS5_IJlSD_lEEEaSJ_NS4_8TiledMMAINS4_8MMA_AtomIJNS4_21SM100_MMA_S8_2x1SM_SSIaaiLi128ELi128ELNS4_4UMMA5MajorE0ELSO_0ELNSN_8SaturateE0EEEEEENS4_6LayoutINS5_IJSD_SD_SD_EEENS5_IJNSA_ILi0EEESU_SU_EEEEENS5_IJNS4_10UnderscoreESX_SX_EEEEENS4_28SM100_TMA_2SM_LOAD_MULTICASTENS4_14ComposedLayoutINS4_7SwizzleILi2ELi4ELi3EEENS4_18smem_ptr_flag_bitsILi8EEENSS_INS5_IJNSA_ILi8EEESH_EEENS5_IJSH_SD_EEEEEEEvNS4_8identityES10_S1A_vS1B_EENS_8epilogue10collective18CollectiveEpilogueINS1D_23Sm100TmaWarpSpecializedILi2ELi2ELi32ELb0ELb0EEEJNS5_IJSH_SG_SH_EEENS5_IJNSS_ISH_SD_EENSS_INS5_IJNSA_ILi32EEESC_EEENS5_IJSD_SH_EEEEEEEEaSJ_aSJ_NS1D_6fusion15FusionCallbacksIS1H_NS1P_17LinearCombinationIaiaiLNS_15FloatRoundStyleE2EEES1I_S1O_JEEENS4_5SM1004TMEM4LOAD26SM100_TMEM_LOAD_32dp32b32xENS4_13SM90_TMA_LOADENS11_INS12_ILi1ELi4ELi3EEES15_NSS_INS5_IJS16_S1K_EEENS5_IJS1K_SD_EEEEEEENS4_39AutoVectorizingCopyWithAssumedAlignmentILi128EEENS4_14SM90_TMA_STOREES24_S26_S26_EEEvvEEEEvNT_6ParamsE --------------------------
	.section	.nv.info._ZN7cutlass13device_kernelINS_4gemm6kernel13GemmUniversalIN4cute5tupleIJiiiiEEENS1_10collective13CollectiveMmaINS1_35MainloopSm100TmaUmmaWarpSpecializedILi26ELi2ELi4ENS5_IJNS4_1CILi4EEENSA_ILi2EEENSA_ILi1EEEEEEEENS5_IJNSA_ILi128EEESG_NSA_ILi64EEEEEEaNS5_IJlSD_lEEEaSJ_NS4_8TiledMMAINS4_8MMA_AtomIJNS4_21SM100_MMA_S8_2x1SM_SSIaaiLi128ELi128ELNS4_4UMMA5MajorE0ELSO_0ELNSN_8SaturateE0EEEEEENS4_6LayoutINS5_IJSD_SD_SD_EEENS5_IJNSA_ILi0EEESU_SU_EEEEENS5_IJNS4_10UnderscoreESX_SX_EEEEENS4_28SM100_TMA_2SM_LOAD_MULTICASTENS4_14ComposedLayoutINS4_7SwizzleILi2ELi4ELi3EEENS4_18smem_ptr_flag_bitsILi8EEENSS_INS5_IJNSA_ILi8EEESH_EEENS5_IJSH_SD_EEEEEEEvNS4_8identityES10_S1A_vS1B_EENS_8epilogue10collective18CollectiveEpilogueINS1D_23Sm100TmaWarpSpecializedILi2ELi2ELi32ELb0ELb0EEEJNS5_IJSH_SG_SH_EEENS5_IJNSS_ISH_SD_EENSS_INS5_IJNSA_ILi32EEESC_EEENS5_IJSD_SH_EEEEEEEEaSJ_aSJ_NS1D_6fusion15FusionCallbacksIS1H_NS1P_17LinearCombinationIaiaiLNS_15FloatRoundStyleE2EEES1I_S1O_JEEENS4_5SM1004TMEM4LOAD26SM100_TMEM_LOAD_32dp32b32xENS4_13SM90_TMA_LOADENS11_INS12_ILi1ELi4ELi3EEES15_NSS_INS5_IJS16_S1K_EEENS5_IJS1K_SD_EEEEEEENS4_39AutoVectorizingCopyWithAssumedAlignmentILi128EEENS4_14SM90_TMA_STOREES24_S26_S26_EEEvvEEEEvNT_6ParamsE,"",@"SHT_CUDA_INFO"
	.sectionflags	@""
	.align	4


	//----- nvinfo : EIATTR_CUDA_API_VERSION
	.align		4
        /*0000*/ 	.byte	0x04, 0x37
        /*0002*/ 	.short	(.L_31 - .L_30)
.L_30:
        /*0004*/ 	.word	0x00000082


	//----- nvinfo : EIATTR_KPARAM_INFO
	.align		4
.L_31:
        /*0008*/ 	.byte	0x04, 0x17
        /*000a*/ 	.short	(.L_33 - .L_32)
.L_32:
        /*000c*/ 	.word	0x00000000
        /*0010*/ 	.short	0x0000
        /*0012*/ 	.short	0x0000
        /*0014*/ 	.byte	0x00, 0xf0, 0x01, 0x20


	//----- nvinfo : EIATTR_AT_ENTRY_FRAGMENTS
	.align		4
.L_33:
        /*0018*/ 	.byte	0x04, 0x4f
        /*001a*/ 	.short	(.L_35 - .L_34)


	//   ....[0]....
.L_34:
        /*001c*/ 	.word	0x00000007


	//----- nvinfo : EIATTR_RESERVED_SMEM_USED
	.align		4
.L_35:
        /*0020*/ 	.byte	0x01, 0x41
	.zero		2


	//----- nvinfo : EIATTR_SPARSE_MMA_MASK
	.align		4
        /*0024*/ 	.byte	0x03, 0x50
        /*0026*/ 	.short	0x0000


	//----- nvinfo : EIATTR_TCGEN05_2CTA_USED
	.align		4
        /*0028*/ 	.byte	0x01, 0x52
	.zero		2


	//----- nvinfo : EIATTR_MAXREG_COUNT
	.align		4
        /*002c*/ 	.byte	0x03, 0x1b
        /*002e*/ 	.short	0x00ff


	//----- nvinfo : EIATTR_NUM_BARRIERS
	.align		4
        /*0030*/ 	.byte	0x02, 0x4c
        /*0032*/ 	.byte	0x07
	.zero		1


	//----- nvinfo : EIATTR_EXTERNS
	.align		4
        /*0034*/ 	.byte	0x04, 0x0f
        /*0036*/ 	.short	(.L_37 - .L_36)


	//   ....[0]....
	.align		4
.L_36:
        /*0038*/ 	.word	index@(__assertfail)


	//----- nvinfo : EIATTR_MERCURY_ISA_VERSION
	.align		4
.L_37:
        /*003c*/ 	.byte	0x03, 0x5f
        /*003e*/ 	.short	0x0101


	//----- nvinfo : EIATTR_INT_WARP_WIDE_INSTR_OFFSETS
	.align		4
        /*0040*/ 	.byte	0x04, 0x31
        /*0042*/ 	.short	(.L_39 - .L_38)


	//   ....[0]....
.L_38:
        /*0044*/ 	.word	0x00001010


	//   ....[1]....
        /*0048*/ 	.word	0x000010b0


	//   ....[2]....
        /*004c*/ 	.word	0x00005270


	//   ....[3]....
        /*0050*/ 	.word	0x000052a0


	//   ....[4]....
        /*0054*/ 	.word	0x000052c0


	//   ....[5]....
        /*0058*/ 	.word	0x00005de0


	//   ....[6]....
        /*005c*/ 	.word	0x00005e80


	//   ....[7]....
        /*0060*/ 	.word	0x00005f30


	//   ....[8]....
        /*0064*/ 	.word	0x00005fd0


	//   ....[9]....
        /*0068*/ 	.word	0x000060c0


	//   ....[10]....
        /*006c*/ 	.word	0x00006190


	//----- nvinfo : EIATTR_COOP_GROUP_MASK_REGIDS
	.align		4
.L_39:
        /*0070*/ 	.byte	0x04, 0x29
        /*0072*/ 	.short	(.L_41 - .L_40)


	//   ....[0]....
.L_40:
        /*0074*/ 	.word	0xffffffff


	//   ....[1]....
        /*0078*/ 	.word	0xffffffff


	//   ....[2]....
        /*007c*/ 	.word	0xffffffff


	//   ....[3]....
        /*0080*/ 	.word	0xffffffff


	//   ....[4]....
        /*0084*/ 	.word	0xffffffff


	//   ....[5]....
        /*0088*/ 	.word	0xffffffff


	//   ....[6]....
        /*008c*/ 	.word	0xffffffff


	//   ....[7]....
        /*0090*/ 	.word	0xffffffff


	//   ....[8]....
        /*0094*/ 	.word	0xffffffff


	//   ....[9]....
        /*0098*/ 	.word	0xffffffff


	//   ....[10]....
        /*009c*/ 	.word	0xffffffff


	//   ....[11]....
        /*00a0*/ 	.word	0xffffffff


	//   ....[12]....
        /*00a4*/ 	.word	0xffffffff


	//   ....[13]....
        /*00a8*/ 	.word	0xffffffff


	//----- nvinfo : EIATTR_COOP_GROUP_INSTR_OFFSETS
	.align		4
.L_41:
        /*00ac*/ 	.byte	0x04, 0x28
        /*00ae*/ 	.short	(.L_43 - .L_42)


	//   ....[0]....
.L_42:
        /*00b0*/ 	.word	0x000000b0


	//   ....[1]....
        /*00b4*/ 	.word	0x00000510


	//   ....[2]....
        /*00b8*/ 	.word	0x000009c0


	//   ....[3]....
        /*00bc*/ 	.word	0x00000b10


	//   ....[4]....
        /*00c0*/ 	.word	0x00000c00


	//   ....[5]....
        /*00c4*/ 	.word	0x00000d60


	//   ....[6]....
        /*00c8*/ 	.word	0x00000ef0


	//   ....[7]....
        /*00cc*/ 	.word	0x00001130


	//   ....[8]....
        /*00d0*/ 	.word	0x00002630


	//   ....[9]....
        /*00d4*/ 	.word	0x00004130


	//   ....[10]....
        /*00d8*/ 	.word	0x00004600


	//   ....[11]....
        /*00dc*/ 	.word	0x00004630


	//   ....[12]....
        /*00e0*/ 	.word	0x00005170


	//   ....[13]....
        /*00e4*/ 	.word	0x00005380


	//----- nvinfo : EIATTR_VRC_CTA_INIT_COUNT
	.align		4
.L_43:
        /*00e8*/ 	.byte	0x02, 0x4a
        /*00ea*/ 	.byte	0x80
	.zero		1


	//----- nvinfo : EIATTR_SYSCALL_OFFSETS
	.align		4
        /*00ec*/ 	.byte	0x04, 0x46
        /*00ee*/ 	.short	(.L_45 - .L_44)


	//   ....[0]....
.L_44:
        /*00f0*/ 	.word	0x00006cb0


	//   ....[1]....
        /*00f4*/ 	.word	0x00006df0


	//   ....[2]....
        /*00f8*/ 	.word	0x000075c0


	//   ....[3]....
        /*00fc*/ 	.word	0x000083c0


	//----- nvinfo : EIATTR_MBARRIER_INSTR_OFFSETS
	.align		4
.L_45:
        /*0100*/ 	.byte	0x04, 0x39
        /*0102*/ 	.short	(.L_47 - .L_46)


	//   ....[0]....
.L_46:
        /*0104*/ 	.word	0x00000660
        /*0108*/ 	.word	0x000000ff
        /*010c*/ 	.word	0x00000000
        /*0110*/ 	.short	0x0100
        /*0112*/ 	.byte	0x04
	.zero		1


	//   ....[1]....
        /*0114*/ 	.word	0x00000670
        /*0118*/ 	.word	0x000000ff
        /*011c*/ 	.word	0x000000d0
        /*0120*/ 	.short	0x0100
        /*0122*/ 	.byte	0x04
	.zero		1


	//   ....[2]....
        /*0124*/ 	.word	0x00000680
        /*0128*/ 	.word	0x000000ff
        /*012c*/ 	.word	0x00000008
        /*0130*/ 	.short	0x0100
        /*0132*/ 	.byte	0x04
	.zero		1


	//   ....[3]....
        /*0134*/ 	.word	0x00000690
        /*0138*/ 	.word	0x000000ff
        /*013c*/ 	.word	0x000000d8
        /*0140*/ 	.short	0x0100
        /*0142*/ 	.byte	0x04
	.zero		1


	//   ....[4]....
        /*0144*/ 	.word	0x000006a0
        /*0148*/ 	.word	0x000000ff
        /*014c*/ 	.word	0x00000010
        /*0150*/ 	.short	0x0100
        /*0152*/ 	.byte	0x04
	.zero		1


	//   ....[5]....
        /*0154*/ 	.word	0x000006b0
        /*0158*/ 	.word	0x000000ff
        /*015c*/ 	.word	0x000000e0
        /*0160*/ 	.short	0x0100
        /*0162*/ 	.byte	0x04
	.zero		1


	//   ....[6]....
        /*0164*/ 	.word	0x000006c0
        /*0168*/ 	.word	0x000000ff
        /*016c*/ 	.word	0x00000018
        /*0170*/ 	.short	0x0100
        /*0172*/ 	.byte	0x04
	.zero		1


	//   ....[7]....
        /*0174*/ 	.word	0x000006d0
        /*0178*/ 	.word	0x000000ff
        /*017c*/ 	.word	0x000000e8
        /*0180*/ 	.short	0x0100
        /*0182*/ 	.byte	0x04
	.zero		1


	//   ....[8]....
        /*0184*/ 	.word	0x000006e0
        /*0188*/ 	.word	0x000000ff
        /*018c*/ 	.word	0x00000020
        /*0190*/ 	.short	0x0100
        /*0192*/ 	.byte	0x04
	.zero		1


	//   ....[9]....
        /*0194*/ 	.word	0x000006f0
        /*0198*/ 	.word	0x000000ff
        /*019c*/ 	.word	0x000000f0
        /*01a0*/ 	.short	0x0100
        /*01a2*/ 	.byte	0x04
	.zero		1


	//   ....[10]....
        /*01a4*/ 	.word	0x00000700
        /*01a8*/ 	.word	0x000000ff
        /*01ac*/ 	.word	0x00000028
        /*01b0*/ 	.short	0x0100
        /*01b2*/ 	.byte	0x04
	.zero		1


	//   ....[11]....
        /*01b4*/ 	.word	0x00000710
        /*01b8*/ 	.word	0x000000ff
        /*01bc*/ 	.word	0x000000f8
        /*01c0*/ 	.short	0x0100
        /*01c2*/ 	.byte	0x04
	.zero		1


	//   ....[12]....
        /*01c4*/ 	.word	0x00000720
        /*01c8*/ 	.word	0x000000ff
        /*01cc*/ 	.word	0x00000030
        /*01d0*/ 	.short	0x0100
        /*01d2*/ 	.byte	0x04
	.zero		1


	//   ....[13]....
        /*01d4*/ 	.word	0x00000730
        /*01d8*/ 	.word	0x000000ff
        /*01dc*/ 	.word	0x00000100
        /*01e0*/ 	.short	0x0100
        /*01e2*/ 	.byte	0x04
	.zero		1


	//   ....[14]....
        /*01e4*/ 	.word	0x00000740
        /*01e8*/ 	.word	0x000000ff
        /*01ec*/ 	.word	0x00000038
        /*01f0*/ 	.short	0x0100
        /*01f2*/ 	.byte	0x04
	.zero		1


	//   ....[15]....
        /*01f4*/ 	.word	0x00000750
        /*01f8*/ 	.word	0x000000ff
        /*01fc*/ 	.word	0x00000108
        /*0200*/ 	.short	0x0100
        /*0202*/ 	.byte	0x04
	.zero		1


	//   ....[16]....
        /*0204*/ 	.word	0x00000760
        /*0208*/ 	.word	0x000000ff
        /*020c*/ 	.word	0x00000040
        /*0210*/ 	.short	0x0100
        /*0212*/ 	.byte	0x04
	.zero		1


	//   ....[17]....
        /*0214*/ 	.word	0x00000770
        /*0218*/ 	.word	0x000000ff
        /*021c*/ 	.word	0x00000110
        /*0220*/ 	.short	0x0100
        /*0222*/ 	.byte	0x04
	.zero		1


	//   ....[18]....
        /*0224*/ 	.word	0x00000780
        /*0228*/ 	.word	0x000000ff
        /*022c*/ 	.word	0x00000048
        /*0230*/ 	.short	0x0100
        /*0232*/ 	.byte	0x04
	.zero		1


	//   ....[19]....
        /*0234*/ 	.word	0x00000790
        /*0238*/ 	.word	0x000000ff
        /*023c*/ 	.word	0x00000118
        /*0240*/ 	.short	0x0100
        /*0242*/ 	.byte	0x04
	.zero		1


	//   ....[20]....
        /*0244*/ 	.word	0x000007a0
        /*0248*/ 	.word	0x000000ff
        /*024c*/ 	.word	0x00000050
        /*0250*/ 	.short	0x0100
        /*0252*/ 	.byte	0x04
	.zero		1


	//   ....[21]....
        /*0254*/ 	.word	0x000007b0
        /*0258*/ 	.word	0x000000ff
        /*025c*/ 	.word	0x00000120
        /*0260*/ 	.short	0x0100
        /*0262*/ 	.byte	0x04
	.zero		1


	//   ....[22]....
        /*0264*/ 	.word	0x000007c0
        /*0268*/ 	.word	0x000000ff
        /*026c*/ 	.word	0x00000058
        /*0270*/ 	.short	0x0100
        /*0272*/ 	.byte	0x04
	.zero		1


	//   ....[23]....
        /*0274*/ 	.word	0x000007d0
        /*0278*/ 	.word	0x000000ff
        /*027c*/ 	.word	0x00000128
        /*0280*/ 	.short	0x0100
        /*0282*/ 	.byte	0x04
	.zero		1


	//   ....[24]....
        /*0284*/ 	.word	0x000007e0
        /*0288*/ 	.word	0x000000ff
        /*028c*/ 	.word	0x00000060
        /*0290*/ 	.short	0x0100
        /*0292*/ 	.byte	0x04
	.zero		1


	//   ....[25]....
        /*0294*/ 	.word	0x000007f0
        /*0298*/ 	.word	0x000000ff
        /*029c*/ 	.word	0x00000130
        /*02a0*/ 	.short	0x0100
        /*02a2*/ 	.byte	0x04
	.zero		1


	//   ....[26]....
        /*02a4*/ 	.word	0x00000800
        /*02a8*/ 	.word	0x000000ff
        /*02ac*/ 	.word	0x00000068
        /*02b0*/ 	.short	0x0100
        /*02b2*/ 	.byte	0x04
	.zero		1


	//   ....[27]....
        /*02b4*/ 	.word	0x00000810
        /*02b8*/ 	.word	0x000000ff
        /*02bc*/ 	.word	0x00000138
        /*02c0*/ 	.short	0x0100
        /*02c2*/ 	.byte	0x04
	.zero		1


	//   ....[28]....
        /*02c4*/ 	.word	0x00000820
        /*02c8*/ 	.word	0x000000ff
        /*02cc*/ 	.word	0x00000070
        /*02d0*/ 	.short	0x0100
        /*02d2*/ 	.byte	0x04
	.zero		1


	//   ....[29]....
        /*02d4*/ 	.word	0x00000830
        /*02d8*/ 	.word	0x000000ff
        /*02dc*/ 	.word	0x00000140
        /*02e0*/ 	.short	0x0100
        /*02e2*/ 	.byte	0x04
	.zero		1


	//   ....[30]....
        /*02e4*/ 	.word	0x00000840
        /*02e8*/ 	.word	0x000000ff
        /*02ec*/ 	.word	0x00000078
        /*02f0*/ 	.short	0x0100
        /*02f2*/ 	.byte	0x04
	.zero		1


	//   ....[31]....
        /*02f4*/ 	.word	0x00000850
        /*02f8*/ 	.word	0x000000ff
        /*02fc*/ 	.word	0x00000148
        /*0300*/ 	.short	0x0100
        /*0302*/ 	.byte	0x04
	.zero		1


	//   ....[32]....
        /*0304*/ 	.word	0x00000860
        /*0308*/ 	.word	0x000000ff
        /*030c*/ 	.word	0x00000080
        /*0310*/ 	.short	0x0100
        /*0312*/ 	.byte	0x04
	.zero		1


	//   ....[33]....
        /*0314*/ 	.word	0x00000870
        /*0318*/ 	.word	0x000000ff
        /*031c*/ 	.word	0x00000150
        /*0320*/ 	.short	0x0100
        /*0322*/ 	.byte	0x04
	.zero		1


	//   ....[34]....
        /*0324*/ 	.word	0x00000880
        /*0328*/ 	.word	0x000000ff
        /*032c*/ 	.word	0x00000088
        /*0330*/ 	.short	0x0100
        /*0332*/ 	.byte	0x04
	.zero		1


	//   ....[35]....
        /*0334*/ 	.word	0x00000890
        /*0338*/ 	.word	0x000000ff
        /*033c*/ 	.word	0x00000158
        /*0340*/ 	.short	0x0100
        /*0342*/ 	.byte	0x04
	.zero		1


	//   ....[36]....
        /*0344*/ 	.word	0x000008a0
        /*0348*/ 	.word	0x000000ff
        /*034c*/ 	.word	0x00000090
        /*0350*/ 	.short	0x0100
        /*0352*/ 	.byte	0x04
	.zero		1


	//   ....[37]....
        /*0354*/ 	.word	0x000008b0
        /*0358*/ 	.word	0x000000ff
        /*035c*/ 	.word	0x00000160
        /*0360*/ 	.short	0x0100
        /*0362*/ 	.byte	0x04
	.zero		1


	//   ....[38]....
        /*0364*/ 	.word	0x000008c0
        /*0368*/ 	.word	0x000000ff
        /*036c*/ 	.word	0x00000098
        /*0370*/ 	.short	0x0100
        /*0372*/ 	.byte	0x04
	.zero		1


	//   ....[39]....
        /*0374*/ 	.word	0x000008d0
        /*0378*/ 	.word	0x000000ff
        /*037c*/ 	.word	0x00000168
        /*0380*/ 	.short	0x0100
        /*0382*/ 	.byte	0x04
	.zero		1


	//   ....[40]....
        /*0384*/ 	.word	0x000008e0
        /*0388*/ 	.word	0x000000ff
        /*038c*/ 	.word	0x000000a0
        /*0390*/ 	.short	0x0100
        /*0392*/ 	.byte	0x04
	.zero		1


	//   ....[41]....
        /*0394*/ 	.word	0x000008f0
        /*0398*/ 	.word	0x000000ff
        /*039c*/ 	.word	0x00000170
        /*03a0*/ 	.short	0x0100
        /*03a2*/ 	.byte	0x04
	.zero		1


	//   ....[42]....
        /*03a4*/ 	.word	0x00000900
        /*03a8*/ 	.word	0x000000ff
        /*03ac*/ 	.word	0x000000a8
        /*03b0*/ 	.short	0x0100
        /*03b2*/ 	.byte	0x04
	.zero		1


	//   ....[43]....
        /*03b4*/ 	.word	0x00000910
        /*03b8*/ 	.word	0x000000ff
        /*03bc*/ 	.word	0x00000178
        /*03c0*/ 	.short	0x0100
        /*03c2*/ 	.byte	0x04
	.zero		1


	//   ....[44]....
        /*03c4*/ 	.word	0x00000920
        /*03c8*/ 	.word	0x000000ff
        /*03cc*/ 	.word	0x000000b0
        /*03d0*/ 	.short	0x0100
        /*03d2*/ 	.byte	0x04
	.zero		1


	//   ....[45]....
        /*03d4*/ 	.word	0x00000930
        /*03d8*/ 	.word	0x000000ff
        /*03dc*/ 	.word	0x00000180
        /*03e0*/ 	.short	0x0100
        /*03e2*/ 	.byte	0x04
	.zero		1


	//   ....[46]....
        /*03e4*/ 	.word	0x00000940
        /*03e8*/ 	.word	0x000000ff
        /*03ec*/ 	.word	0x000000b8
        /*03f0*/ 	.short	0x0100
        /*03f2*/ 	.byte	0x04
	.zero		1


	//   ....[47]....
        /*03f4*/ 	.word	0x00000950
        /*03f8*/ 	.word	0x000000ff
        /*03fc*/ 	.word	0x00000188
        /*0400*/ 	.short	0x0100
        /*0402*/ 	.byte	0x04
	.zero		1


	//   ....[48]....
        /*0404*/ 	.word	0x00000960
        /*0408*/ 	.word	0x000000ff
        /*040c*/ 	.word	0x000000c0
        /*0410*/ 	.short	0x0100
        /*0412*/ 	.byte	0x04
	.zero		1


	//   ....[49]....
        /*0414*/ 	.word	0x00000970
        /*0418*/ 	.word	0x000000ff
        /*041c*/ 	.word	0x00000190
        /*0420*/ 	.short	0x0100
        /*0422*/ 	.byte	0x04
	.zero		1


	//   ....[50]....
        /*0424*/ 	.word	0x00000980
        /*0428*/ 	.word	0x000000ff
        /*042c*/ 	.word	0x000000c8
        /*0430*/ 	.short	0x0100
        /*0432*/ 	.byte	0x04
	.zero		1


	//   ....[51]....
        /*0434*/ 	.word	0x00000990
        /*0438*/ 	.word	0x000000ff
        /*043c*/ 	.word	0x00000198
        /*0440*/ 	.short	0x0100
        /*0442*/ 	.byte	0x04
	.zero		1


	//   ....[52]....
        /*0444*/ 	.word	0x00000ac0
        /*0448*/ 	.word	0x000000ff
        /*044c*/ 	.word	0x000001a0
        /*0450*/ 	.short	0x0100
        /*0452*/ 	.byte	0x04
	.zero		1


	//   ....[53]....
        /*0454*/ 	.word	0x00000ad0
        /*0458*/ 	.word	0x000000ff
        /*045c*/ 	.word	0x000001b0
        /*0460*/ 	.short	0x0100
        /*0462*/ 	.byte	0x04
	.zero		1


	//   ....[54]....
        /*0464*/ 	.word	0x00000ae0
        /*0468*/ 	.word	0x000000ff
        /*046c*/ 	.word	0x000001a8
        /*0470*/ 	.short	0x0100
        /*0472*/ 	.byte	0x04
	.zero		1


	//   ....[55]....
        /*0474*/ 	.word	0x00000af0
        /*0478*/ 	.word	0x000000ff
        /*047c*/ 	.word	0x000001b8
        /*0480*/ 	.short	0x0100
        /*0482*/ 	.byte	0x04
	.zero		1


	//   ....[56]....
        /*0484*/ 	.word	0x00000bd0
        /*0488*/ 	.word	0x000000ff
        /*048c*/ 	.word	0x000001c0
        /*0490*/ 	.short	0x0100
        /*0492*/ 	.byte	0x06
	.zero		1


	//   ....[57]....
        /*0494*/ 	.word	0x00000be0
        /*0498*/ 	.word	0x000000ff
        /*049c*/ 	.word	0x000001c8
        /*04a0*/ 	.short	0x0100
        /*04a2*/ 	.byte	0x06
	.zero		1


	//   ....[58]....
        /*04a4*/ 	.word	0x00000d10
        /*04a8*/ 	.word	0x000000ff
        /*04ac*/ 	.word	0x000001d0
        /*04b0*/ 	.short	0x0100
        /*04b2*/ 	.byte	0x06
	.zero		1


	//   ....[59]....
        /*04b4*/ 	.word	0x00000d20
        /*04b8*/ 	.word	0x000000ff
        /*04bc*/ 	.word	0x000001e0
        /*04c0*/ 	.short	0x0100
        /*04c2*/ 	.byte	0x06
	.zero		1


	//   ....[60]....
        /*04c4*/ 	.word	0x00000d30
        /*04c8*/ 	.word	0x000000ff
        /*04cc*/ 	.word	0x000001d8
        /*04d0*/ 	.short	0x0100
        /*04d2*/ 	.byte	0x06
	.zero		1


	//   ....[61]....
        /*04d4*/ 	.word	0x00000d40
        /*04d8*/ 	.word	0x000000ff
        /*04dc*/ 	.word	0x000001e8
        /*04e0*/ 	.short	0x0100
        /*04e2*/ 	.byte	0x06
	.zero		1


	//   ....[62]....
        /*04e4*/ 	.word	0x00000e60
        /*04e8*/ 	.word	0x000000ff
        /*04ec*/ 	.word	0x000001f0
        /*04f0*/ 	.short	0x0100
        /*04f2*/ 	.byte	0x04
	.zero		1


	//   ....[63]....
        /*04f4*/ 	.word	0x00000e70
        /*04f8*/ 	.word	0x000000ff
        /*04fc*/ 	.word	0x00000210
        /*0500*/ 	.short	0x0100
        /*0502*/ 	.byte	0x04
	.zero		1


	//   ....[64]....
        /*0504*/ 	.word	0x00000e80
        /*0508*/ 	.word	0x000000ff
        /*050c*/ 	.word	0x000001f8
        /*0510*/ 	.short	0x0100
        /*0512*/ 	.byte	0x04
	.zero		1


	//   ....[65]....
        /*0514*/ 	.word	0x00000e90
        /*0518*/ 	.word	0x000000ff
        /*051c*/ 	.word	0x00000218
        /*0520*/ 	.short	0x0100
        /*0522*/ 	.byte	0x04
	.zero		1


	//   ....[66]....
        /*0524*/ 	.word	0x00000ea0
        /*0528*/ 	.word	0x000000ff
        /*052c*/ 	.word	0x00000200
        /*0530*/ 	.short	0x0100
        /*0532*/ 	.byte	0x04
	.zero		1


	//   ....[67]....
        /*0534*/ 	.word	0x00000eb0
        /*0538*/ 	.word	0x000000ff
        /*053c*/ 	.word	0x00000220
        /*0540*/ 	.short	0x0100
        /*0542*/ 	.byte	0x04
	.zero		1


	//   ....[68]....
        /*0544*/ 	.word	0x00000ec0
        /*0548*/ 	.word	0x000000ff
        /*054c*/ 	.word	0x00000208
        /*0550*/ 	.short	0x0100
        /*0552*/ 	.byte	0x04
	.zero		1


	//   ....[69]....
        /*0554*/ 	.word	0x00000ed0
        /*0558*/ 	.word	0x000000ff
        /*055c*/ 	.word	0x00000228
        /*0560*/ 	.short	0x0100
        /*0562*/ 	.byte	0x04
	.zero		1


	//   ....[70]....
        /*0564*/ 	.word	0x00000fc0
        /*0568*/ 	.word	0x000000ff
        /*056c*/ 	.word	0x00000230
        /*0570*/ 	.short	0x0100
        /*0572*/ 	.byte	0x04
	.zero		1


	//   ....[71]....
        /*0574*/ 	.word	0x00000fd0
        /*0578*/ 	.word	0x000000ff
        /*057c*/ 	.word	0x00000240
        /*0580*/ 	.short	0x0100
        /*0582*/ 	.byte	0x04
	.zero		1


	//   ....[72]....
        /*0584*/ 	.word	0x00000fe0
        /*0588*/ 	.word	0x000000ff
        /*058c*/ 	.word	0x00000238
        /*0590*/ 	.short	0x0100
        /*0592*/ 	.byte	0x04
	.zero		1


	//   ....[73]....
        /*0594*/ 	.word	0x00000ff0
        /*0598*/ 	.word	0x000000ff
        /*059c*/ 	.word	0x00000248
        /*05a0*/ 	.short	0x0100
        /*05a2*/ 	.byte	0x04
	.zero		1


	//   ....[74]....
        /*05a4*/ 	.word	0x000010f0
        /*05a8*/ 	.word	0x000000ff
        /*05ac*/ 	.word	0x00000250
        /*05b0*/ 	.short	0x0100
        /*05b2*/ 	.byte	0x06
	.zero		1


	//   ....[75]....
        /*05b4*/ 	.word	0x00001e10
        /*05b8*/ 	.word	0x00000000
        /*05bc*/ 	.word	0x00000240
        /*05c0*/ 	.short	0x010a
        /*05c2*/ 	.byte	0xff
	.zero		1


	//   ....[76]....
        /*05c4*/ 	.word	0x00001e40
        /*05c8*/ 	.word	0x00000000
        /*05cc*/ 	.word	0x00000230
        /*05d0*/ 	.short	0x0101
        /*05d2*/ 	.byte	0xff
	.zero		1


	//   ....[77]....
        /*05d4*/ 	.word	0x00001f00
        /*05d8*/ 	.word	0x000000ff
        /*05dc*/ 	.word	0x000000d0
        /*05e0*/ 	.short	0x010a
        /*05e2*/ 	.byte	0x04
	.zero		1


	//   ....[78]....
        /*05e4*/ 	.word	0x00001fd0
        /*05e8*/ 	.word	0x000000ff
        /*05ec*/ 	.word	0x000000d0
        /*05f0*/ 	.short	0x010a
        /*05f2*/ 	.byte	0x21
	.zero		1


	//   ....[79]....
        /*05f4*/ 	.word	0x00002180
        /*05f8*/ 	.word	0x000000ff
        /*05fc*/ 	.word	0x000000d0
        /*0600*/ 	.short	0x010a
        /*0602*/ 	.byte	0x05
	.zero		1


	//   ....[80]....
        /*0604*/ 	.word	0x000022b0
        /*0608*/ 	.word	0x000000ff
        /*060c*/ 	.word	0x000001c8
        /*0610*/ 	.short	0x0101
        /*0612*/ 	.byte	0x06
	.zero		1


	//   ....[81]....
        /*0614*/ 	.word	0x000022d0
        /*0618*/ 	.word	0x000000ff
        /*061c*/ 	.word	0x000000d0
        /*0620*/ 	.short	0x010a
        /*0622*/ 	.byte	0x04
	.zero		1


	//   ....[82]....
        /*0624*/ 	.word	0x00002350
        /*0628*/ 	.word	0x000000ff
        /*062c*/ 	.word	0x000000d0
        /*0630*/ 	.short	0x010a
        /*0632*/ 	.byte	0x11
	.zero		1


	//   ....[83]....
        /*0634*/ 	.word	0x000024e0
        /*0638*/ 	.word	0x000000ff
        /*063c*/ 	.word	0x000000d0
        /*0640*/ 	.short	0x010a
        /*0642*/ 	.byte	0x05
	.zero		1


	//   ....[84]....
        /*0644*/ 	.word	0x00002660
        /*0648*/ 	.word	0x00000003
        /*064c*/ 	.word	0x000001d0
        /*0650*/ 	.short	0x010a
        /*0652*/ 	.byte	0xff
	.zero		1


	//   ....[85]....
        /*0654*/ 	.word	0x000027b0
        /*0658*/ 	.word	0x00000000
        /*065c*/ 	.word	0x00000000
        /*0660*/ 	.short	0x0101
        /*0662*/ 	.byte	0xff
	.zero		1


	//   ....[86]....
        /*0664*/ 	.word	0x00002d50
        /*0668*/ 	.word	0x000000ff
        /*066c*/ 	.word	0x00000000
        /*0670*/ 	.short	0x010a
        /*0672*/ 	.byte	0x04
	.zero		1


	//   ....[87]....
        /*0674*/ 	.word	0x00002de0
        /*0678*/ 	.word	0x000000ff
        /*067c*/ 	.word	0x00000000
        /*0680*/ 	.short	0x010a
        /*0682*/ 	.byte	0x05
	.zero		1


	//   ....[88]....
        /*0684*/ 	.word	0x00002e70
        /*0688*/ 	.word	0x000000ff
        /*068c*/ 	.word	0x00000000
        /*0690*/ 	.short	0x010a
        /*0692*/ 	.byte	0x05
	.zero		1


	//   ....[89]....
        /*0694*/ 	.word	0x00002f00
        /*0698*/ 	.word	0x000000ff
        /*069c*/ 	.word	0x00000000
        /*06a0*/ 	.short	0x010a
        /*06a2*/ 	.byte	0x05
	.zero		1


	//   ....[90]....
        /*06a4*/ 	.word	0x00002f90
        /*06a8*/ 	.word	0x000000ff
        /*06ac*/ 	.word	0x00000000
        /*06b0*/ 	.short	0x010a
        /*06b2*/ 	.byte	0x05
	.zero		1


	//   ....[91]....
        /*06b4*/ 	.word	0x00003020
        /*06b8*/ 	.word	0x000000ff
        /*06bc*/ 	.word	0x00000000
        /*06c0*/ 	.short	0x010a
        /*06c2*/ 	.byte	0x05
	.zero		1


	//   ....[92]....
        /*06c4*/ 	.word	0x000030b0
        /*06c8*/ 	.word	0x000000ff
        /*06cc*/ 	.word	0x00000000
        /*06d0*/ 	.short	0x010a
        /*06d2*/ 	.byte	0x05
	.zero		1


	//   ....[93]....
        /*06d4*/ 	.word	0x00003140
        /*06d8*/ 	.word	0x000000ff
        /*06dc*/ 	.word	0x00000000
        /*06e0*/ 	.short	0x010a
        /*06e2*/ 	.byte	0x05
	.zero		1


	//   ....[94]....
        /*06e4*/ 	.word	0x000031d0
        /*06e8*/ 	.word	0x000000ff
        /*06ec*/ 	.word	0x00000000
        /*06f0*/ 	.short	0x010a
        /*06f2*/ 	.byte	0x05
	.zero		1


	//   ....[95]....
        /*06f4*/ 	.word	0x00003260
        /*06f8*/ 	.word	0x000000ff
        /*06fc*/ 	.word	0x00000000
        /*0700*/ 	.short	0x010a
        /*0702*/ 	.byte	0x05
	.zero		1


	//   ....[96]....
        /*0704*/ 	.word	0x000032f0
        /*0708*/ 	.word	0x000000ff
        /*070c*/ 	.word	0x00000000
        /*0710*/ 	.short	0x010a
        /*0712*/ 	.byte	0x05
	.zero		1


	//   ....[97]....
        /*0714*/ 	.word	0x00003380
        /*0718*/ 	.word	0x000000ff
        /*071c*/ 	.word	0x00000000
        /*0720*/ 	.short	0x010a
        /*0722*/ 	.byte	0x05
	.zero		1


	//   ....[98]....
        /*0724*/ 	.word	0x00003410
        /*0728*/ 	.word	0x000000ff
        /*072c*/ 	.word	0x00000000
        /*0730*/ 	.short	0x010a
        /*0732*/ 	.byte	0x05
	.zero		1


	//   ....[99]....
        /*0734*/ 	.word	0x000034a0
        /*0738*/ 	.word	0x000000ff
        /*073c*/ 	.word	0x00000000
        /*0740*/ 	.short	0x010a
        /*0742*/ 	.byte	0x05
	.zero		1


	//   ....[100]....
        /*0744*/ 	.word	0x00003530
        /*0748*/ 	.word	0x000000ff
        /*074c*/ 	.word	0x00000000
        /*0750*/ 	.short	0x010a
        /*0752*/ 	.byte	0x05
	.zero		1


	//   ....[101]....
        /*0754*/ 	.word	0x000035c0
        /*0758*/ 	.word	0x000000ff
        /*075c*/ 	.word	0x00000000
        /*0760*/ 	.short	0x010a
        /*0762*/ 	.byte	0x05
	.zero		1


	//   ....[102]....
        /*0764*/ 	.word	0x00003650
        /*0768*/ 	.word	0x000000ff
        /*076c*/ 	.word	0x00000000
        /*0770*/ 	.short	0x010a
        /*0772*/ 	.byte	0x05
	.zero		1


	//   ....[103]....
        /*0774*/ 	.word	0x000036e0
        /*0778*/ 	.word	0x000000ff
        /*077c*/ 	.word	0x00000000
        /*0780*/ 	.short	0x010a
        /*0782*/ 	.byte	0x05
	.zero		1


	//   ....[104]....
        /*0784*/ 	.word	0x00003770
        /*0788*/ 	.word	0x000000ff
        /*078c*/ 	.word	0x00000000
        /*0790*/ 	.short	0x010a
        /*0792*/ 	.byte	0x05
	.zero		1


	//   ....[105]....
        /*0794*/ 	.word	0x00003800
        /*0798*/ 	.word	0x000000ff
        /*079c*/ 	.word	0x00000000
        /*07a0*/ 	.short	0x010a
        /*07a2*/ 	.byte	0x05
	.zero		1


	//   ....[106]....
        /*07a4*/ 	.word	0x00003890
        /*07a8*/ 	.word	0x000000ff
        /*07ac*/ 	.word	0x00000000
        /*07b0*/ 	.short	0x010a
        /*07b2*/ 	.byte	0x05
	.zero		1


	//   ....[107]....
        /*07b4*/ 	.word	0x00003920
        /*07b8*/ 	.word	0x000000ff
        /*07bc*/ 	.word	0x00000000
        /*07c0*/ 	.short	0x010a
        /*07c2*/ 	.byte	0x05
	.zero		1


	//   ....[108]....
        /*07c4*/ 	.word	0x000039b0
        /*07c8*/ 	.word	0x000000ff
        /*07cc*/ 	.word	0x00000000
        /*07d0*/ 	.short	0x010a
        /*07d2*/ 	.byte	0x05
	.zero		1


	//   ....[109]....
        /*07d4*/ 	.word	0x00003a40
        /*07d8*/ 	.word	0x000000ff
        /*07dc*/ 	.word	0x00000000
        /*07e0*/ 	.short	0x010a
        /*07e2*/ 	.byte	0x05
	.zero		1


	//   ....[110]....
        /*07e4*/ 	.word	0x00003ad0
        /*07e8*/ 	.word	0x000000ff
        /*07ec*/ 	.word	0x00000000
        /*07f0*/ 	.short	0x010a
        /*07f2*/ 	.byte	0x05
	.zero		1


	//   ....[111]....
        /*07f4*/ 	.word	0x00003b70
        /*07f8*/ 	.word	0x00000000
        /*07fc*/ 	.word	0x00000000
        /*0800*/ 	.short	0x010a
        /*0802*/ 	.byte	0xff
	.zero		1


	//   ....[112]....
        /*0804*/ 	.word	0x00003c90
        /*0808*/ 	.word	0x00000002
        /*080c*/ 	.word	0x00000230
        /*0810*/ 	.short	0x010a
        /*0812*/ 	.byte	0xff
	.zero		1


	//   ....[113]....
        /*0814*/ 	.word	0x00003d00
        /*0818*/ 	.word	0x00000002
        /*081c*/ 	.word	0x00000000
        /*0820*/ 	.short	0x0101
        /*0822*/ 	.byte	0xff
	.zero		1


	//   ....[114]....
        /*0824*/ 	.word	0x00003d20
        /*0828*/ 	.word	0x000000ff
        /*082c*/ 	.word	0x000001e0
        /*0830*/ 	.short	0x010a
        /*0832*/ 	.byte	0x04
	.zero		1


	//   ....[115]....
        /*0834*/ 	.word	0x00003e40
        /*0838*/ 	.word	0x00000002
        /*083c*/ 	.word	0x000001d0
        /*0840*/ 	.short	0x010a
        /*0842*/ 	.byte	0xff
	.zero		1


	//   ....[116]....
        /*0844*/ 	.word	0x00003f40
        /*0848*/ 	.word	0x00000002
        /*084c*/ 	.word	0x00000000
        /*0850*/ 	.short	0x0101
        /*0852*/ 	.byte	0xff
	.zero		1


	//   ....[117]....
        /*0854*/ 	.word	0x00003fd0
        /*0858*/ 	.word	0x000000ff
        /*085c*/ 	.word	0x000001e0
        /*0860*/ 	.short	0x0106
        /*0862*/ 	.byte	0x04
	.zero		1


	//   ....[118]....
        /*0864*/ 	.word	0x00003ff0
        /*0868*/ 	.word	0x000000ff
        /*086c*/ 	.word	0x000001e0
        /*0870*/ 	.short	0x010a
        /*0872*/ 	.byte	0x04
	.zero		1


	//   ....[119]....
        /*0874*/ 	.word	0x00004080
        /*0878*/ 	.word	0x000000ff
        /*087c*/ 	.word	0x000001e0
        /*0880*/ 	.short	0x0106
        /*0882*/ 	.byte	0x07
	.zero		1


	//   ....[120]....
        /*0884*/ 	.word	0x000040c0
        /*0888*/ 	.word	0x00000000
        /*088c*/ 	.word	0x000001e0
        /*0890*/ 	.short	0x010a
        /*0892*/ 	.byte	0xff
	.zero		1


	//   ....[121]....
        /*0894*/ 	.word	0x00004300
        /*0898*/ 	.word	0x000000ff
        /*089c*/ 	.word	0x00000008
        /*08a0*/ 	.short	0x010a
        /*08a2*/ 	.byte	0x05
	.zero		1


	//   ....[122]....
        /*08a4*/ 	.word	0x00004320
        /*08a8*/ 	.word	0x000000ff
        /*08ac*/ 	.word	0x00000008
        /*08b0*/ 	.short	0x010a
        /*08b2*/ 	.byte	0x05
	.zero		1


	//   ....[123]....
        /*08b4*/ 	.word	0x000044b0
        /*08b8*/ 	.word	0x000000ff
        /*08bc*/ 	.word	0x00000008
        /*08c0*/ 	.short	0x010a
        /*08c2*/ 	.byte	0x05
	.zero		1


	//   ....[124]....
        /*08c4*/ 	.word	0x000044d0
        /*08c8*/ 	.word	0x000000ff
        /*08cc*/ 	.word	0x00000008
        /*08d0*/ 	.short	0x010a
        /*08d2*/ 	.byte	0x05
	.zero		1


	//   ....[125]....
        /*08d4*/ 	.word	0x00004590
        /*08d8*/ 	.word	0x000000ff
        /*08dc*/ 	.word	0x00000000
        /*08e0*/ 	.short	0x0101
        /*08e2*/ 	.byte	0x04
	.zero		1


	//   ....[126]....
        /*08e4*/ 	.word	0x00004890
        /*08e8*/ 	.word	0x00000000
        /*08ec*/ 	.word	0x000001d0
        /*08f0*/ 	.short	0x010a
        /*08f2*/ 	.byte	0xff
	.zero		1


	//   ....[127]....
        /*08f4*/ 	.word	0x00004950
        /*08f8*/ 	.word	0x00000000
        /*08fc*/ 	.word	0x00000000
        /*0900*/ 	.short	0x0101
        /*0902*/ 	.byte	0xff
	.zero		1


	//   ....[128]....
        /*0904*/ 	.word	0x00004a10
        /*0908*/ 	.word	0x000000ff
        /*090c*/ 	.word	0x00000000
        /*0910*/ 	.short	0x010a
        /*0912*/ 	.byte	0x04
	.zero		1


	//   ....[129]....
        /*0914*/ 	.word	0x00004a20
        /*0918*/ 	.word	0x000000ff
        /*091c*/ 	.word	0x00000210
        /*0920*/ 	.short	0x010a
        /*0922*/ 	.byte	0x17
	.zero		1


	//   ....[130]....
        /*0924*/ 	.word	0x00004ad0
        /*0928*/ 	.word	0x000000ff
        /*092c*/ 	.word	0x00000000
        /*0930*/ 	.short	0x010a
        /*0932*/ 	.byte	0x05
	.zero		1


	//   ....[131]....
        /*0934*/ 	.word	0x00004c10
        /*0938*/ 	.word	0x000000ff
        /*093c*/ 	.word	0x00000000
        /*0940*/ 	.short	0x010a
        /*0942*/ 	.byte	0x04
	.zero		1


	//   ....[132]....
        /*0944*/ 	.word	0x00004e60
        /*0948*/ 	.word	0x000000ff
        /*094c*/ 	.word	0x00000000
        /*0950*/ 	.short	0x010a
        /*0952*/ 	.byte	0x04
	.zero		1


	//   ....[133]....
        /*0954*/ 	.word	0x00004ef0
        /*0958*/ 	.word	0x000000ff
        /*095c*/ 	.word	0x00000000
        /*0960*/ 	.short	0x010a
        /*0962*/ 	.byte	0x05
	.zero		1


	//   ....[134]....
        /*0964*/ 	.word	0x00004f80
        /*0968*/ 	.word	0x000000ff
        /*096c*/ 	.word	0x00000000
        /*0970*/ 	.short	0x010a
        /*0972*/ 	.byte	0x05
	.zero		1


	//   ....[135]....
        /*0974*/ 	.word	0x00005020
        /*0978*/ 	.word	0x00000000
        /*097c*/ 	.word	0x00000000
        /*0980*/ 	.short	0x010a
        /*0982*/ 	.byte	0xff
	.zero		1


	//   ....[136]....
        /*0984*/ 	.word	0x00005060
        /*0988*/ 	.word	0x00000000
        /*098c*/ 	.word	0x00000000
        /*0990*/ 	.short	0x010a
        /*0992*/ 	.byte	0xff
	.zero		1


	//   ....[137]....
        /*0994*/ 	.word	0x000050d0
        /*0998*/ 	.word	0x000000ff
        /*099c*/ 	.word	0x00000000
        /*09a0*/ 	.short	0x0101
        /*09a2*/ 	.byte	0x04
	.zero		1


	//   ....[138]....
        /*09a4*/ 	.word	0x00005110
        /*09a8*/ 	.word	0x000000ff
        /*09ac*/ 	.word	0x00000250
        /*09b0*/ 	.short	0x010a
        /*09b2*/ 	.byte	0x11
	.zero		1


	//   ....[139]....
        /*09b4*/ 	.word	0x00005160
        /*09b8*/ 	.word	0x000000ff
        /*09bc*/ 	.word	0x00000000
        /*09c0*/ 	.short	0x0101
        /*09c2*/ 	.byte	0x04
	.zero		1


	//   ....[140]....
        /*09c4*/ 	.word	0x000055e0
        /*09c8*/ 	.word	0x0000000c
        /*09cc*/ 	.word	0x000001d0
        /*09d0*/ 	.short	0x010a
        /*09d2*/ 	.byte	0xff
	.zero		1


	//   ....[141]....
        /*09d4*/ 	.word	0x00005750
        /*09d8*/ 	.word	0x00000000
        /*09dc*/ 	.word	0x00000000
        /*09e0*/ 	.short	0x0101
        /*09e2*/ 	.byte	0xff
	.zero		1


	//   ....[142]....
        /*09e4*/ 	.word	0x00005be0
        /*09e8*/ 	.word	0x000000ff
        /*09ec*/ 	.word	0x000001c8
        /*09f0*/ 	.short	0x010a
        /*09f2*/ 	.byte	0x15
	.zero		1


	//   ....[143]....
        /*09f4*/ 	.word	0x00005d60
        /*09f8*/ 	.word	0x000000ff
        /*09fc*/ 	.word	0x000001b0
        /*0a00*/ 	.short	0x010a
        /*0a02*/ 	.byte	0x15
	.zero		1


	//   ....[144]....
        /*0a04*/ 	.word	0x00005f50
        /*0a08*/ 	.word	0x000000ff
        /*0a0c*/ 	.word	0x000001a0
        /*0a10*/ 	.short	0x010b
        /*0a12*/ 	.byte	0x15
	.zero		1


	//   ....[145]....
        /*0a14*/ 	.word	0x00005f60
        /*0a18*/ 	.word	0x000000ff
        /*0a1c*/ 	.word	0x00000000
        /*0a20*/ 	.short	0x0101
        /*0a22*/ 	.byte	0x06
	.zero		1


	//   ....[146]....
        /*0a24*/ 	.word	0x00005f70
        /*0a28*/ 	.word	0x000000ff
        /*0a2c*/ 	.word	0x000001b8
        /*0a30*/ 	.short	0x010a
        /*0a32*/ 	.byte	0x15
	.zero		1


	//   ....[147]....
        /*0a34*/ 	.word	0x000061b0
        /*0a38*/ 	.word	0x000000ff
        /*0a3c*/ 	.word	0x000001a8
        /*0a40*/ 	.short	0x010b
        /*0a42*/ 	.byte	0x15
	.zero		1


	//   ....[148]....
        /*0a44*/ 	.word	0x000061c0
        /*0a48*/ 	.word	0x000000ff
        /*0a4c*/ 	.word	0x00000000
        /*0a50*/ 	.short	0x0101
        /*0a52*/ 	.byte	0x25
	.zero		1


	//   ....[149]....
        /*0a54*/ 	.word	0x00006200
        /*0a58*/ 	.word	0x000000ff
        /*0a5c*/ 	.word	0x000001b0
        /*0a60*/ 	.short	0x010a
        /*0a62*/ 	.byte	0x15
	.zero		1


	//   ....[150]....
        /*0a64*/ 	.word	0x00006240
        /*0a68*/ 	.word	0x00000000
        /*0a6c*/ 	.word	0x000001b8
        /*0a70*/ 	.short	0x010a
        /*0a72*/ 	.byte	0xff
	.zero		1


	//   ....[151]....
        /*0a74*/ 	.word	0x00006560
        /*0a78*/ 	.word	0x00000003
        /*0a7c*/ 	.word	0x000001d0
        /*0a80*/ 	.short	0x010a
        /*0a82*/ 	.byte	0xff
	.zero		1


	//   ....[152]....
        /*0a84*/ 	.word	0x000066e0
        /*0a88*/ 	.word	0x00000000
        /*0a8c*/ 	.word	0x00000000
        /*0a90*/ 	.short	0x0101
        /*0a92*/ 	.byte	0xff
	.zero		1


	//   ....[153]....
        /*0a94*/ 	.word	0x00007180
        /*0a98*/ 	.word	0x00000004
        /*0a9c*/ 	.word	0x000001a0
        /*0aa0*/ 	.short	0x010a
        /*0aa2*/ 	.byte	0xff
	.zero		1


	//   ....[154]....
        /*0aa4*/ 	.word	0x00007190
        /*0aa8*/ 	.word	0x00000052
        /*0aac*/ 	.word	0x000001f0
        /*0ab0*/ 	.short	0x010a
        /*0ab2*/ 	.byte	0xff
	.zero		1


	//   ....[155]....
        /*0ab4*/ 	.word	0x00007300
        /*0ab8*/ 	.word	0x00000004
        /*0abc*/ 	.word	0x000001a0
        /*0ac0*/ 	.short	0x010a
        /*0ac2*/ 	.byte	0xff
	.zero		1


	//   ....[156]....
        /*0ac4*/ 	.word	0x00007420
        /*0ac8*/ 	.word	0x00000000
        /*0acc*/ 	.word	0x00000000
        /*0ad0*/ 	.short	0x0101
        /*0ad2*/ 	.byte	0xff
	.zero		1


	//   ....[157]....
        /*0ad4*/ 	.word	0x000074a0
        /*0ad8*/ 	.word	0x00000052
        /*0adc*/ 	.word	0x000001f0
        /*0ae0*/ 	.short	0x010a
        /*0ae2*/ 	.byte	0xff
	.zero		1


	//   ....[158]....
        /*0ae4*/ 	.word	0x00008070
        /*0ae8*/ 	.word	0x00000003
        /*0aec*/ 	.word	0x000001a0
        /*0af0*/ 	.short	0x010a
        /*0af2*/ 	.byte	0xff
	.zero		1


	//   ....[159]....
        /*0af4*/ 	.word	0x00008120
        /*0af8*/ 	.word	0x00000003
        /*0afc*/ 	.word	0x000001a0
        /*0b00*/ 	.short	0x010a
        /*0b02*/ 	.byte	0xff
	.zero		1


	//   ....[160]....
        /*0b04*/ 	.word	0x00008240
        /*0b08*/ 	.word	0x00000000
        /*0b0c*/ 	.word	0x00000000
        /*0b10*/ 	.short	0x0101
        /*0b12*/ 	.byte	0xff
	.zero		1


	//   ....[161]....
        /*0b14*/ 	.word	0x00008500
        /*0b18*/ 	.word	0x00000052
        /*0b1c*/ 	.word	0x00000000
        /*0b20*/ 	.short	0x0101
        /*0b22*/ 	.byte	0xff
	.zero		1


	//   ....[162]....
        /*0b24*/ 	.word	0x00008f70
        /*0b28*/ 	.word	0x00000000
        /*0b2c*/ 	.word	0x00000240
        /*0b30*/ 	.short	0x010a
        /*0b32*/ 	.byte	0xff
	.zero		1


	//   ....[163]....
        /*0b34*/ 	.word	0x00008fd0
        /*0b38*/ 	.word	0x00000000
        /*0b3c*/ 	.word	0x000000d0
        /*0b40*/ 	.short	0x010a
        /*0b42*/ 	.byte	0xff
	.zero		1


	//   ....[164]....
        /*0b44*/ 	.word	0x00009030
        /*0b48*/ 	.word	0x00000000
        /*0b4c*/ 	.word	0x000000d0
        /*0b50*/ 	.short	0x010a
        /*0b52*/ 	.byte	0xff
	.zero		1


	//   ....[165]....
        /*0b54*/ 	.word	0x00009080
        /*0b58*/ 	.word	0x00000003
        /*0b5c*/ 	.word	0x000001d0
        /*0b60*/ 	.short	0x010a
        /*0b62*/ 	.byte	0xff
	.zero		1


	//   ....[166]....
        /*0b64*/ 	.word	0x000090e0
        /*0b68*/ 	.word	0x00000000
        /*0b6c*/ 	.word	0x00000000
        /*0b70*/ 	.short	0x010a
        /*0b72*/ 	.byte	0xff
	.zero		1


	//   ....[167]....
        /*0b74*/ 	.word	0x00009140
        /*0b78*/ 	.word	0x00000000
        /*0b7c*/ 	.word	0x00000000
        /*0b80*/ 	.short	0x010a
        /*0b82*/ 	.byte	0xff
	.zero		1


	//   ....[168]....
        /*0b84*/ 	.word	0x000091a0
        /*0b88*/ 	.word	0x00000000
        /*0b8c*/ 	.word	0x00000000
        /*0b90*/ 	.short	0x010a
        /*0b92*/ 	.byte	0xff
	.zero		1


	//   ....[169]....
        /*0b94*/ 	.word	0x00009200
        /*0b98*/ 	.word	0x00000000
        /*0b9c*/ 	.word	0x00000000
        /*0ba0*/ 	.short	0x010a
        /*0ba2*/ 	.byte	0xff
	.zero		1


	//   ....[170]....
        /*0ba4*/ 	.word	0x00009260
        /*0ba8*/ 	.word	0x00000000
        /*0bac*/ 	.word	0x00000000
        /*0bb0*/ 	.short	0x010a
        /*0bb2*/ 	.byte	0xff
	.zero		1


	//   ....[171]....
        /*0bb4*/ 	.word	0x000092c0
        /*0bb8*/ 	.word	0x00000000
        /*0bbc*/ 	.word	0x00000000
        /*0bc0*/ 	.short	0x010a
        /*0bc2*/ 	.byte	0xff
	.zero		1


	//   ....[172]....
        /*0bc4*/ 	.word	0x00009320
        /*0bc8*/ 	.word	0x00000000
        /*0bcc*/ 	.word	0x00000000
        /*0bd0*/ 	.short	0x010a
        /*0bd2*/ 	.byte	0xff
	.zero		1


	//   ....[173]....
        /*0bd4*/ 	.word	0x00009380
        /*0bd8*/ 	.word	0x00000000
        /*0bdc*/ 	.word	0x00000000
        /*0be0*/ 	.short	0x010a
        /*0be2*/ 	.byte	0xff
	.zero		1


	//   ....[174]....
        /*0be4*/ 	.word	0x000093e0
        /*0be8*/ 	.word	0x00000000
        /*0bec*/ 	.word	0x00000000
        /*0bf0*/ 	.short	0x010a
        /*0bf2*/ 	.byte	0xff
	.zero		1


	//   ....[175]....
        /*0bf4*/ 	.word	0x00009440
        /*0bf8*/ 	.word	0x00000000
        /*0bfc*/ 	.word	0x00000000
        /*0c00*/ 	.short	0x010a
        /*0c02*/ 	.byte	0xff
	.zero		1


	//   ....[176]....
        /*0c04*/ 	.word	0x000094a0
        /*0c08*/ 	.word	0x00000000
        /*0c0c*/ 	.word	0x00000000
        /*0c10*/ 	.short	0x010a
        /*0c12*/ 	.byte	0xff
	.zero		1


	//   ....[177]....
        /*0c14*/ 	.word	0x00009500
        /*0c18*/ 	.word	0x00000000
        /*0c1c*/ 	.word	0x00000000
        /*0c20*/ 	.short	0x010a
        /*0c22*/ 	.byte	0xff
	.zero		1


	//   ....[178]....
        /*0c24*/ 	.word	0x00009560
        /*0c28*/ 	.word	0x00000000
        /*0c2c*/ 	.word	0x00000000
        /*0c30*/ 	.short	0x010a
        /*0c32*/ 	.byte	0xff
	.zero		1


	//   ....[179]....
        /*0c34*/ 	.word	0x000095c0
        /*0c38*/ 	.word	0x00000000
        /*0c3c*/ 	.word	0x00000000
        /*0c40*/ 	.short	0x010a
        /*0c42*/ 	.byte	0xff
	.zero		1


	//   ....[180]....
        /*0c44*/ 	.word	0x00009620
        /*0c48*/ 	.word	0x00000000
        /*0c4c*/ 	.word	0x00000000
        /*0c50*/ 	.short	0x010a
        /*0c52*/ 	.byte	0xff
	.zero		1


	//   ....[181]....
        /*0c54*/ 	.word	0x00009680
        /*0c58*/ 	.word	0x00000000
        /*0c5c*/ 	.word	0x00000000
        /*0c60*/ 	.short	0x010a
        /*0c62*/ 	.byte	0xff
	.zero		1


	//   ....[182]....
        /*0c64*/ 	.word	0x000096e0
        /*0c68*/ 	.word	0x00000000
        /*0c6c*/ 	.word	0x00000000
        /*0c70*/ 	.short	0x010a
        /*0c72*/ 	.byte	0xff
	.zero		1


	//   ....[183]....
        /*0c74*/ 	.word	0x00009740
        /*0c78*/ 	.word	0x00000000
        /*0c7c*/ 	.word	0x00000000
        /*0c80*/ 	.short	0x010a
        /*0c82*/ 	.byte	0xff
	.zero		1


	//   ....[184]....
        /*0c84*/ 	.word	0x000097a0
        /*0c88*/ 	.word	0x00000000
        /*0c8c*/ 	.word	0x00000000
        /*0c90*/ 	.short	0x010a
        /*0c92*/ 	.byte	0xff
	.zero		1


	//   ....[185]....
        /*0c94*/ 	.word	0x00009800
        /*0c98*/ 	.word	0x00000000
        /*0c9c*/ 	.word	0x00000000
        /*0ca0*/ 	.short	0x010a
        /*0ca2*/ 	.byte	0xff
	.zero		1


	//   ....[186]....
        /*0ca4*/ 	.word	0x00009860
        /*0ca8*/ 	.word	0x00000000
        /*0cac*/ 	.word	0x00000000
        /*0cb0*/ 	.short	0x010a
        /*0cb2*/ 	.byte	0xff
	.zero		1


	//   ....[187]....
        /*0cb4*/ 	.word	0x000098c0
        /*0cb8*/ 	.word	0x00000000
        /*0cbc*/ 	.word	0x00000000
        /*0cc0*/ 	.short	0x010a
        /*0cc2*/ 	.byte	0xff
	.zero		1


	//   ....[188]....
        /*0cc4*/ 	.word	0x00009920
        /*0cc8*/ 	.word	0x00000000
        /*0ccc*/ 	.word	0x00000000
        /*0cd0*/ 	.short	0x010a
        /*0cd2*/ 	.byte	0xff
	.zero		1


	//   ....[189]....
        /*0cd4*/ 	.word	0x00009980
        /*0cd8*/ 	.word	0x00000000
        /*0cdc*/ 	.word	0x00000000
        /*0ce0*/ 	.short	0x010a
        /*0ce2*/ 	.byte	0xff
	.zero		1


	//   ....[190]....
        /*0ce4*/ 	.word	0x000099e0
        /*0ce8*/ 	.word	0x00000000
        /*0cec*/ 	.word	0x00000000
        /*0cf0*/ 	.short	0x010a
        /*0cf2*/ 	.byte	0xff
	.zero		1


	//   ....[191]....
        /*0cf4*/ 	.word	0x00009a30
        /*0cf8*/ 	.word	0x00000002
        /*0cfc*/ 	.word	0x00000230
        /*0d00*/ 	.short	0x010a
        /*0d02*/ 	.byte	0xff
	.zero		1


	//   ....[192]....
        /*0d04*/ 	.word	0x00009a90
        /*0d08*/ 	.word	0x00000002
        /*0d0c*/ 	.word	0x000001e0
        /*0d10*/ 	.short	0x010a
        /*0d12*/ 	.byte	0xff
	.zero		1


	//   ....[193]....
        /*0d14*/ 	.word	0x00009ae0
        /*0d18*/ 	.word	0x00000002
        /*0d1c*/ 	.word	0x000001d0
        /*0d20*/ 	.short	0x010a
        /*0d22*/ 	.byte	0xff
	.zero		1


	//   ....[194]....
        /*0d24*/ 	.word	0x00009b40
        /*0d28*/ 	.word	0x00000000
        /*0d2c*/ 	.word	0x000001e0
        /*0d30*/ 	.short	0x010a
        /*0d32*/ 	.byte	0xff
	.zero		1


	//   ....[195]....
        /*0d34*/ 	.word	0x00009ba0
        /*0d38*/ 	.word	0x00000005
        /*0d3c*/ 	.word	0x00000008
        /*0d40*/ 	.short	0x010a
        /*0d42*/ 	.byte	0xff
	.zero		1


	//   ....[196]....
        /*0d44*/ 	.word	0x00009c80
        /*0d48*/ 	.word	0x00000000
        /*0d4c*/ 	.word	0x00000008
        /*0d50*/ 	.short	0x010a
        /*0d52*/ 	.byte	0xff
	.zero		1


	//   ....[197]....
        /*0d54*/ 	.word	0x00009cd0
        /*0d58*/ 	.word	0x00000000
        /*0d5c*/ 	.word	0x000001d0
        /*0d60*/ 	.short	0x010a
        /*0d62*/ 	.byte	0xff
	.zero		1


	//   ....[198]....
        /*0d64*/ 	.word	0x00009d30
        /*0d68*/ 	.word	0x00000000
        /*0d6c*/ 	.word	0x00000210
        /*0d70*/ 	.short	0x010a
        /*0d72*/ 	.byte	0xff
	.zero		1


	//   ....[199]....
        /*0d74*/ 	.word	0x00009d90
        /*0d78*/ 	.word	0x00000000
        /*0d7c*/ 	.word	0x00000000
        /*0d80*/ 	.short	0x010a
        /*0d82*/ 	.byte	0xff
	.zero		1


	//   ....[200]....
        /*0d84*/ 	.word	0x00009df0
        /*0d88*/ 	.word	0x00000000
        /*0d8c*/ 	.word	0x00000000
        /*0d90*/ 	.short	0x010a
        /*0d92*/ 	.byte	0xff
	.zero		1


	//   ....[201]....
        /*0d94*/ 	.word	0x00009e50
        /*0d98*/ 	.word	0x00000000
        /*0d9c*/ 	.word	0x00000000
        /*0da0*/ 	.short	0x010a
        /*0da2*/ 	.byte	0xff
	.zero		1


	//   ....[202]....
        /*0da4*/ 	.word	0x00009eb0
        /*0da8*/ 	.word	0x00000000
        /*0dac*/ 	.word	0x00000000
        /*0db0*/ 	.short	0x010a
        /*0db2*/ 	.byte	0xff
	.zero		1


	//   ....[203]....
        /*0db4*/ 	.word	0x00009f10
        /*0db8*/ 	.word	0x00000000
        /*0dbc*/ 	.word	0x00000250
        /*0dc0*/ 	.short	0x010a
        /*0dc2*/ 	.byte	0xff
	.zero		1


	//   ....[204]....
        /*0dc4*/ 	.word	0x00009f60
        /*0dc8*/ 	.word	0x0000000c
        /*0dcc*/ 	.word	0x000001d0
        /*0dd0*/ 	.short	0x010a
        /*0dd2*/ 	.byte	0xff
	.zero		1


	//   ....[205]....
        /*0dd4*/ 	.word	0x00009fc0
        /*0dd8*/ 	.word	0x00000000
        /*0ddc*/ 	.word	0x000001c8
        /*0de0*/ 	.short	0x010a
        /*0de2*/ 	.byte	0xff
	.zero		1


	//   ....[206]....
        /*0de4*/ 	.word	0x0000a020
        /*0de8*/ 	.word	0x00000000
        /*0dec*/ 	.word	0x000001b0
        /*0df0*/ 	.short	0x010a
        /*0df2*/ 	.byte	0xff
	.zero		1


	//   ....[207]....
        /*0df4*/ 	.word	0x0000a080
        /*0df8*/ 	.word	0x00000000
        /*0dfc*/ 	.word	0x000001b8
        /*0e00*/ 	.short	0x010a
        /*0e02*/ 	.byte	0xff
	.zero		1


	//   ....[208]....
        /*0e04*/ 	.word	0x0000a0e0
        /*0e08*/ 	.word	0x00000000
        /*0e0c*/ 	.word	0x000001b0
        /*0e10*/ 	.short	0x010a
        /*0e12*/ 	.byte	0xff
	.zero		1


	//   ....[209]....
        /*0e14*/ 	.word	0x0000a130
        /*0e18*/ 	.word	0x00000003
        /*0e1c*/ 	.word	0x000001d0
        /*0e20*/ 	.short	0x010a
        /*0e22*/ 	.byte	0xff
	.zero		1


	//   ....[210]....
        /*0e24*/ 	.word	0x0000a180
        /*0e28*/ 	.word	0x00000004
        /*0e2c*/ 	.word	0x000001a0
        /*0e30*/ 	.short	0x010a
        /*0e32*/ 	.byte	0xff
	.zero		1


	//   ....[211]....
        /*0e34*/ 	.word	0x0000a1d0
        /*0e38*/ 	.word	0x00000052
        /*0e3c*/ 	.word	0x000001f0
        /*0e40*/ 	.short	0x010a
        /*0e42*/ 	.byte	0xff
	.zero		1


	//   ....[212]....
        /*0e44*/ 	.word	0x0000a220
        /*0e48*/ 	.word	0x00000003
        /*0e4c*/ 	.word	0x000001a0
        /*0e50*/ 	.short	0x010a
        /*0e52*/ 	.byte	0xff
	.zero		1


	//----- nvinfo : EIATTR_NUM_MBARRIERS
	.align		4
.L_47:
        /*0e54*/ 	.byte	0x03, 0x38
        /*0e56*/ 	.short	0x004b


	//----- nvinfo : EIATTR_EXIT_INSTR_OFFSETS
	.align		4
        /*0e58*/ 	.byte	0x04, 0x1c
        /*0e5a*/ 	.short	(.L_49 - .L_48)


	//   ....[0]....
.L_48:
        /*0e5c*/ 	.word	0x00003ba0


	//   ....[1]....
        /*0e60*/ 	.word	0x00004090


	//   ....[2]....
        /*0e64*/ 	.word	0x000040f0


	//   ....[3]....
        /*0e68*/ 	.word	0x00005390


	//   ....[4]....
        /*0e6c*/ 	.word	0x00006270


	//   ....[5]....
        /*0e70*/ 	.word	0x000062b0


	//   ....[6]....
        /*0e74*/ 	.word	0x00008f60


	//----- nvinfo : EIATTR_MAX_THREADS
	.align		4
.L_49:
        /*0e78*/ 	.byte	0x04, 0x05
        /*0e7a*/ 	.short	(.L_51 - .L_50)
.L_50:
        /*0e7c*/ 	.word	0x00000100
        /*0e80*/ 	.word	0x00000001
        /*0e84*/ 	.word	0x00000001


	//----- nvinfo : EIATTR_CRS_STACK_SIZE
	.align		4
.L_51:
        /*0e88*/ 	.byte	0x04, 0x1e
        /*0e8a*/ 	.short	(.L_53 - .L_52)
.L_52:
        /*0e8c*/ 	.word	0x00000000


	//----- nvinfo : EIATTR_CBANK_PARAM_SIZE
	.align		4
.L_53:
        /*0e90*/ 	.byte	0x03, 0x19
        /*0e92*/ 	.short	0x0800


	//----- nvinfo : EIATTR_PARAM_CBANK
	.align		4
        /*0e94*/ 	.byte	0x04, 0x0a
        /*0e96*/ 	.short	(.L_55 - .L_54)
	.align		4
.L_54:
        /*0e98*/ 	.word	index@(.nv.constant0._ZN7cutlass13device_kernelINS_4gemm6kernel13GemmUniversalIN4cute5tupleIJiiiiEEENS1_10collective13CollectiveMmaINS1_35MainloopSm100TmaUmmaWarpSpecializedILi26ELi2ELi4ENS5_IJNS4_1CILi4EEENSA_ILi2EEENSA_ILi1EEEEEEEENS5_IJNSA_ILi128EEESG_NSA_ILi64EEEEEEaNS5_IJlSD_lEEEaSJ_NS4_8TiledMMAINS4_8MMA_AtomIJNS4_21SM100_MMA_S8_2x1SM_SSIaaiLi128ELi128ELNS4_4UMMA5MajorE0ELSO_0ELNSN_8SaturateE0EEEEEENS4_6LayoutINS5_IJSD_SD_SD_EEENS5_IJNSA_ILi0EEESU_SU_EEEEENS5_IJNS4_10UnderscoreESX_SX_EEEEENS4_28SM100_TMA_2SM_LOAD_MULTICASTENS4_14ComposedLayoutINS4_7SwizzleILi2ELi4ELi3EEENS4_18smem_ptr_flag_bitsILi8EEENSS_INS5_IJNSA_ILi8EEESH_EEENS5_IJSH_SD_EEEEEEEvNS4_8identityES10_S1A_vS1B_EENS_8epilogue10collective18CollectiveEpilogueINS1D_23Sm100TmaWarpSpecializedILi2ELi2ELi32ELb0ELb0EEEJNS5_IJSH_SG_SH_EEENS5_IJNSS_ISH_SD_EENSS_INS5_IJNSA_ILi32EEESC_EEENS5_IJSD_SH_EEEEEEEEaSJ_aSJ_NS1D_6fusion15FusionCallbacksIS1H_NS1P_17LinearCombinationIaiaiLNS_15FloatRoundStyleE2EEES1I_S1O_JEEENS4_5SM1004TMEM4LOAD26SM100_TMEM_LOAD_32dp32b32xENS4_13SM90_TMA_LOADENS11_INS12_ILi1ELi4ELi3EEES15_NSS_INS5_IJS16_S1K_EEENS5_IJS1K_SD_EEEEEEENS4_39AutoVectorizingCopyWithAssumedAlignmentILi128EEENS4_14SM90_TMA_STOREES24_S26_S26_EEEvvEEEEvNT_6ParamsE)
        /*0e9c*/ 	.short	0x0380
        /*0e9e*/ 	.short	0x0800


	//----- nvinfo : EIATTR_SW_WAR
	.align		4
.L_55:
        /*0ea0*/ 	.byte	0x04, 0x36
        /*0ea2*/ 	.short	(.L_57 - .L_56)
.L_56:
        /*0ea4*/ 	.word	0x00000008
.L_57:


//--------------------- .nv.callgraph             --------------------------
	.section	.nv.callgraph,"",@"SHT_CUDA_CALLGRAPH"
	.align	4
	.sectionentsize	8
	.align		4
        /*0000*/ 	.word	0x00000000
	.align		4
        /*0004*/ 	.word	0xffffffff
	.align		4
        /*0008*/ 	.word	index@(_ZN7cutlass13device_kernelINS_4gemm6kernel13GemmUniversalIN4cute5tupleIJiiiiEEENS1_10collective13CollectiveMmaINS1_35MainloopSm100TmaUmmaWarpSpecializedILi26ELi2ELi4ENS5_IJNS4_1CILi4EEENSA_ILi2EEENSA_ILi1EEEEEEEENS5_IJNSA_ILi128EEESG_NSA_ILi64EEEEEEaNS5_IJlSD_lEEEaSJ_NS4_8TiledMMAINS4_8MMA_AtomIJNS4_21SM100_MMA_S8_2x1SM_SSIaaiLi128ELi128ELNS4_4UMMA5MajorE0ELSO_0ELNSN_8SaturateE0EEEEEENS4_6LayoutINS5_IJSD_SD_SD_EEENS5_IJNSA_ILi0EEESU_SU_EEEEENS5_IJNS4_10UnderscoreESX_SX_EEEEENS4_28SM100_TMA_2SM_LOAD_MULTICASTENS4_14ComposedLayoutINS4_7SwizzleILi2ELi4ELi3EEENS4_18smem_ptr_flag_bitsILi8EEENSS_INS5_IJNSA_ILi8EEESH_EEENS5_IJSH_SD_EEEEEEEvNS4_8identityES10_S1A_vS1B_EENS_8epilogue10collective18CollectiveEpilogueINS1D_23Sm100TmaWarpSpecializedILi2ELi2ELi32ELb0ELb0EEEJNS5_IJSH_SG_SH_EEENS5_IJNSS_ISH_SD_EENSS_INS5_IJNSA_ILi32EEESC_EEENS5_IJSD_SH_EEEEEEEEaSJ_aSJ_NS1D_6fusion15FusionCallbacksIS1H_NS1P_17LinearCombinationIaiaiLNS_15FloatRoundStyleE2EEES1I_S1O_JEEENS4_5SM1004TMEM4LOAD26SM100_TMEM_LOAD_32dp32b32xENS4_13SM90_TMA_LOADENS11_INS12_ILi1ELi4ELi3EEES15_NSS_INS5_IJS16_S1K_EEENS5_IJS1K_SD_EEEEEEENS4_39AutoVectorizingCopyWithAssumedAlignmentILi128EEENS4_14SM90_TMA_STOREES24_S26_S26_EEEvvEEEEvNT_6ParamsE)
	.align		4
        /*000c*/ 	.word	index@(__assertfail)
	.align		4
        /*0010*/ 	.word	0x00000000
	.align		4
        /*0014*/ 	.word	0xfffffffe
	.align		4
        /*0018*/ 	.word	0x00000000
	.align		4
        /*001c*/ 	.word	0xfffffffd
	.align		4
        /*0020*/ 	.word	0x00000000
	.align		4
        /*0024*/ 	.word	0xfffffffc


//--------------------- .nv.constant4             --------------------------
	.section	.nv.constant4,"a",@progbits
	.align	8
	.align		8
.nv.constant4:
        /*0000*/ 	.dword	__assertfail
	.align		8
        /*0008*/ 	.dword	__unnamed_1
	.align		8
        /*0010*/ 	.dword	__unnamed_2
	.align		8
        /*0018*/ 	.dword	_ZN40_INTERNAL_7f787a31_4_k_cu_0e99b7e5_187024cuda3std3__45__cpo5beginE
	.align		8
        /*0020*/ 	.dword	_ZN40_INTERNAL_7f787a31_4_k_cu_0e99b7e5_187024cuda3std3__45__cpo3endE
	.align		8
        /*0028*/ 	.dword	_ZN40_INTERNAL_7f787a31_4_k_cu_0e99b7e5_187024cuda3std3__45__cpo6cbeginE
	.align		8
        /*0030*/ 	.dword	_ZN40_INTERNAL_7f787a31_4_k_cu_0e99b7e5_187024cuda3std3__45__cpo4cendE
	.align		8
        /*0038*/ 	.dword	_ZN40_INTERNAL_7f787a31_4_k_cu_0e99b7e5_187024cuda3std3__442_GLOBAL__N__7f787a31_4_k_cu_0e99b7e5_187026ignoreE
	.align		8
        /*0040*/ 	.dword	_ZN40_INTERNAL_7f787a31_4_k_cu_0e99b7e5_187024cuda3std3__419piecewise_constructE
	.align		8
        /*0048*/ 	.dword	_ZN40_INTERNAL_7f787a31_4_k_cu_0e99b7e5_187024cuda3std3__48in_placeE
	.align		8
        /*0050*/ 	.dword	_ZN40_INTERNAL_7f787a31_4_k_cu_0e99b7e5_187024cuda3std6ranges3__45__cpo4swapE
	.align		8
        /*0058*/ 	.dword	_ZN40_INTERNAL_7f787a31_4_k_cu_0e99b7e5_187024cuda3std6ranges3__45__cpo9iter_moveE
	.align		8
        /*0060*/ 	.dword	_ZN40_INTERNAL_7f787a31_4_k_cu_0e99b7e5_187024cute7productE
	.align		8
        /*0068*/ 	.dword	_ZN40_INTERNAL_7f787a31_4_k_cu_0e99b7e5_187024cute1_E
	.align		8
        /*0070*/ 	.dword	$str$25
	.align		8
        /*0078*/ 	.dword	$str$26
	.align		8
        /*0080*/ 	.dword	$str$27
	.align		8
        /*0088*/ 	.dword	$str$28


//--------------------- .text._ZN7cutlass13device_kernelINS_4gemm6kernel13GemmUniversalIN4cute5tupleIJiiiiEEENS1_10collective13CollectiveMmaINS1_35MainloopSm100TmaUmmaWarpSpecializedILi26ELi2ELi4ENS5_IJNS4_1CILi4EEENSA_ILi2EEENSA_ILi1EEEEEEEENS5_IJNSA_ILi128EEESG_NSA_ILi64EEEEEEaNS5_IJlSD_lEEEaSJ_NS4_8TiledMMAINS4_8MMA_AtomIJNS4_21SM100_MMA_S8_2x1SM_SSIaaiLi128ELi128ELNS4_4UMMA5MajorE0ELSO_0ELNSN_8SaturateE0EEEEEENS4_6LayoutINS5_IJSD_SD_SD_EEENS5_IJNSA_ILi0EEESU_SU_EEEEENS5_IJNS4_10UnderscoreESX_SX_EEEEENS4_28SM100_TMA_2SM_LOAD_MULTICASTENS4_14ComposedLayoutINS4_7SwizzleILi2ELi4ELi3EEENS4_18smem_ptr_flag_bitsILi8EEENSS_INS5_IJNSA_ILi8EEESH_EEENS5_IJSH_SD_EEEEEEEvNS4_8identityES10_S1A_vS1B_EENS_8epilogue10collective18CollectiveEpilogueINS1D_23Sm100TmaWarpSpecializedILi2ELi2ELi32ELb0ELb0EEEJNS5_IJSH_SG_SH_EEENS5_IJNSS_ISH_SD_EENSS_INS5_IJNSA_ILi32EEESC_EEENS5_IJSD_SH_EEEEEEEEaSJ_aSJ_NS1D_6fusion15FusionCallbacksIS1H_NS1P_17LinearCombinationIaiaiLNS_15FloatRoundStyleE2EEES1I_S1O_JEEENS4_5SM1004TMEM4LOAD26SM100_TMEM_LOAD_32dp32b32xENS4_13SM90_TMA_LOADENS11_INS12_ILi1ELi4ELi3EEES15_NSS_INS5_IJS16_S1K_EEENS5_IJS1K_SD_EEEEEEENS4_39AutoVectorizingCopyWithAssumedAlignmentILi128EEENS4_14SM90_TMA_STOREES24_S26_S26_EEEvvEEEEvNT_6ParamsE --------------------------
	.section	.text._ZN7cutlass13device_kernelINS_4gemm6kernel13GemmUniversalIN4cute5tupleIJiiiiEEENS1_10collective13CollectiveMmaINS1_35MainloopSm100TmaUmmaWarpSpecializedILi26ELi2ELi4ENS5_IJNS4_1CILi4EEENSA_ILi2EEENSA_ILi1EEEEEEEENS5_IJNSA_ILi128EEESG_NSA_ILi64EEEEEEaNS5_IJlSD_lEEEaSJ_NS4_8TiledMMAINS4_8MMA_AtomIJNS4_21SM100_MMA_S8_2x1SM_SSIaaiLi128ELi128ELNS4_4UMMA5MajorE0ELSO_0ELNSN_8SaturateE0EEEEEENS4_6LayoutINS5_IJSD_SD_SD_EEENS5_IJNSA_ILi0EEESU_SU_EEEEENS5_IJNS4_10UnderscoreESX_SX_EEEEENS4_28SM100_TMA_2SM_LOAD_MULTICASTENS4_14ComposedLayoutINS4_7SwizzleILi2ELi4ELi3EEENS4_18smem_ptr_flag_bitsILi8EEENSS_INS5_IJNSA_ILi8EEESH_EEENS5_IJSH_SD_EEEEEEEvNS4_8identityES10_S1A_vS1B_EENS_8epilogue10collective18CollectiveEpilogueINS1D_23Sm100TmaWarpSpecializedILi2ELi2ELi32ELb0ELb0EEEJNS5_IJSH_SG_SH_EEENS5_IJNSS_ISH_SD_EENSS_INS5_IJNSA_ILi32EEESC_EEENS5_IJSD_SH_EEEEEEEEaSJ_aSJ_NS1D_6fusion15FusionCallbacksIS1H_NS1P_17LinearCombinationIaiaiLNS_15FloatRoundStyleE2EEES1I_S1O_JEEENS4_5SM1004TMEM4LOAD26SM100_TMEM_LOAD_32dp32b32xENS4_13SM90_TMA_LOADENS11_INS12_ILi1ELi4ELi3EEES15_NSS_INS5_IJS16_S1K_EEENS5_IJS1K_SD_EEEEEEENS4_39AutoVectorizingCopyWithAssumedAlignmentILi128EEENS4_14SM90_TMA_STOREES24_S26_S26_EEEvvEEEEvNT_6ParamsE,"ax",@progbits
	.align	128
.text._ZN7cutlass13device_kernelINS_4gemm6kernel13GemmUniversalIN4cute5tupleIJiiiiEEENS1_10collective13CollectiveMmaINS1_35MainloopSm100TmaUmmaWarpSpecializedILi26ELi2ELi4ENS5_IJNS4_1CILi4EEENSA_ILi2EEENSA_ILi1EEEEEEEENS5_IJNSA_ILi128EEESG_NSA_ILi64EEEEEEaNS5_IJlSD_lEEEaSJ_NS4_8TiledMMAINS4_8MMA_AtomIJNS4_21SM100_MMA_S8_2x1SM_SSIaaiLi128ELi128ELNS4_4UMMA5MajorE0ELSO_0ELNSN_8SaturateE0EEEEEENS4_6LayoutINS5_IJSD_SD_SD_EEENS5_IJNSA_ILi0EEESU_SU_EEEEENS5_IJNS4_10UnderscoreESX_SX_EEEEENS4_28SM100_TMA_2SM_LOAD_MULTICASTENS4_14ComposedLayoutINS4_7SwizzleILi2ELi4ELi3EEENS4_18smem_ptr_flag_bitsILi8EEENSS_INS5_IJNSA_ILi8EEESH_EEENS5_IJSH_SD_EEEEEEEvNS4_8identityES10_S1A_vS1B_EENS_8epilogue10collective18CollectiveEpilogueINS1D_23Sm100TmaWarpSpecializedILi2ELi2ELi32ELb0ELb0EEEJNS5_IJSH_SG_SH_EEENS5_IJNSS_ISH_SD_EENSS_INS5_IJNSA_ILi32EEESC_EEENS5_IJSD_SH_EEEEEEEEaSJ_aSJ_NS1D_6fusion15FusionCallbacksIS1H_NS1P_17LinearCombinationIaiaiLNS_15FloatRoundStyleE2EEES1I_S1O_JEEENS4_5SM1004TMEM4LOAD26SM100_TMEM_LOAD_32dp32b32xENS4_13SM90_TMA_LOADENS11_INS12_ILi1ELi4ELi3EEES15_NSS_INS5_IJS16_S1K_EEENS5_IJS1K_SD_EEEEEEENS4_39AutoVectorizingCopyWithAssumedAlignmentILi128EEENS4_14SM90_TMA_STOREES24_S26_S26_EEEvvEEEEvNT_6ParamsE:
        .type           _ZN7cutlass13device_kernelINS_4gemm6kernel13GemmUniversalIN4cute5tupleIJiiiiEEENS1_10collective13CollectiveMmaINS1_35MainloopSm100TmaUmmaWarpSpecializedILi26ELi2ELi4ENS5_IJNS4_1CILi4EEENSA_ILi2EEENSA_ILi1EEEEEEEENS5_IJNSA_ILi128EEESG_NSA_ILi64EEEEEEaNS5_IJlSD_lEEEaSJ_NS4_8TiledMMAINS4_8MMA_AtomIJNS4_21SM100_MMA_S8_2x1SM_SSIaaiLi128ELi128ELNS4_4UMMA5MajorE0ELSO_0ELNSN_8SaturateE0EEEEEENS4_6LayoutINS5_IJSD_SD_SD_EEENS5_IJNSA_ILi0EEESU_SU_EEEEENS5_IJNS4_10UnderscoreESX_SX_EEEEENS4_28SM100_TMA_2SM_LOAD_MULTICASTENS4_14ComposedLayoutINS4_7SwizzleILi2ELi4ELi3EEENS4_18smem_ptr_flag_bitsILi8EEENSS_INS5_IJNSA_ILi8EEESH_EEENS5_IJSH_SD_EEEEEEEvNS4_8identityES10_S1A_vS1B_EENS_8epilogue10collective18CollectiveEpilogueINS1D_23Sm100TmaWarpSpecializedILi2ELi2ELi32ELb0ELb0EEEJNS5_IJSH_SG_SH_EEENS5_IJNSS_ISH_SD_EENSS_INS5_IJNSA_ILi32EEESC_EEENS5_IJSD_SH_EEEEEEEEaSJ_aSJ_NS1D_6fusion15FusionCallbacksIS1H_NS1P_17LinearCombinationIaiaiLNS_15FloatRoundStyleE2EEES1I_S1O_JEEENS4_5SM1004TMEM4LOAD26SM100_TMEM_LOAD_32dp32b32xENS4_13SM90_TMA_LOADENS11_INS12_ILi1ELi4ELi3EEES15_NSS_INS5_IJS16_S1K_EEENS5_IJS1K_SD_EEEEEEENS4_39AutoVectorizingCopyWithAssumedAlignmentILi128EEENS4_14SM90_TMA_STOREES24_S26_S26_EEEvvEEEEvNT_6ParamsE,@function
        .size           _ZN7cutlass13device_kernelINS_4gemm6kernel13GemmUniversalIN4cute5tupleIJiiiiEEENS1_10collective13CollectiveMmaINS1_35MainloopSm100TmaUmmaWarpSpecializedILi26ELi2ELi4ENS5_IJNS4_1CILi4EEENSA_ILi2EEENSA_ILi1EEEEEEEENS5_IJNSA_ILi128EEESG_NSA_ILi64EEEEEEaNS5_IJlSD_lEEEaSJ_NS4_8TiledMMAINS4_8MMA_AtomIJNS4_21SM100_MMA_S8_2x1SM_SSIaaiLi128ELi128ELNS4_4UMMA5MajorE0ELSO_0ELNSN_8SaturateE0EEEEEENS4_6LayoutINS5_IJSD_SD_SD_EEENS5_IJNSA_ILi0EEESU_SU_EEEEENS5_IJNS4_10UnderscoreESX_SX_EEEEENS4_28SM100_TMA_2SM_LOAD_MULTICASTENS4_14ComposedLayoutINS4_7SwizzleILi2ELi4ELi3EEENS4_18smem_ptr_flag_bitsILi8EEENSS_INS5_IJNSA_ILi8EEESH_EEENS5_IJSH_SD_EEEEEEEvNS4_8identityES10_S1A_vS1B_EENS_8epilogue10collective18CollectiveEpilogueINS1D_23Sm100TmaWarpSpecializedILi2ELi2ELi32ELb0ELb0EEEJNS5_IJSH_SG_SH_EEENS5_IJNSS_ISH_SD_EENSS_INS5_IJNSA_ILi32EEESC_EEENS5_IJSD_SH_EEEEEEEEaSJ_aSJ_NS1D_6fusion15FusionCallbacksIS1H_NS1P_17LinearCombinationIaiaiLNS_15FloatRoundStyleE2EEES1I_S1O_JEEENS4_5SM1004TMEM4LOAD26SM100_TMEM_LOAD_32dp32b32xENS4_13SM90_TMA_LOADENS11_INS12_ILi1ELi4ELi3EEES15_NSS_INS5_IJS16_S1K_EEENS5_IJS1K_SD_EEEEEEENS4_39AutoVectorizingCopyWithAssumedAlignmentILi128EEENS4_14SM90_TMA_STOREES24_S26_S26_EEEvvEEEEvNT_6ParamsE,(.L_x_230 - _ZN7cutlass13device_kernelINS_4gemm6kernel13GemmUniversalIN4cute5tupleIJiiiiEEENS1_10collective13CollectiveMmaINS1_35MainloopSm100TmaUmmaWarpSpecializedILi26ELi2ELi4ENS5_IJNS4_1CILi4EEENSA_ILi2EEENSA_ILi1EEEEEEEENS5_IJNSA_ILi128EEESG_NSA_ILi64EEEEEEaNS5_IJlSD_lEEEaSJ_NS4_8TiledMMAINS4_8MMA_AtomIJNS4_21SM100_MMA_S8_2x1SM_SSIaaiLi128ELi128ELNS4_4UMMA5MajorE0ELSO_0ELNSN_8SaturateE0EEEEEENS4_6LayoutINS5_IJSD_SD_SD_EEENS5_IJNSA_ILi0EEESU_SU_EEEEENS5_IJNS4_10UnderscoreESX_SX_EEEEENS4_28SM100_TMA_2SM_LOAD_MULTICASTENS4_14ComposedLayoutINS4_7SwizzleILi2ELi4ELi3EEENS4_18smem_ptr_flag_bitsILi8EEENSS_INS5_IJNSA_ILi8EEESH_EEENS5_IJSH_SD_EEEEEEEvNS4_8identityES10_S1A_vS1B_EENS_8epilogue10collective18CollectiveEpilogueINS1D_23Sm100TmaWarpSpecializedILi2ELi2ELi32ELb0ELb0EEEJNS5_IJSH_SG_SH_EEENS5_IJNSS_ISH_SD_EENSS_INS5_IJNSA_ILi32EEESC_EEENS5_IJSD_SH_EEEEEEEEaSJ_aSJ_NS1D_6fusion15FusionCallbacksIS1H_NS1P_17LinearCombinationIaiaiLNS_15FloatRoundStyleE2EEES1I_S1O_JEEENS4_5SM1004TMEM4LOAD26SM100_TMEM_LOAD_32dp32b32xENS4_13SM90_TMA_LOADENS11_INS12_ILi1ELi4ELi3EEES15_NSS_INS5_IJS16_S1K_EEENS5_IJS1K_SD_EEEEEEENS4_39AutoVectorizingCopyWithAssumedAlignmentILi128EEENS4_14SM90_TMA_STOREES24_S26_S26_EEEvvEEEEvNT_6ParamsE)
        .other          _ZN7cutlass13device_kernelINS_4gemm6kernel13GemmUniversalIN4cute5tupleIJiiiiEEENS1_10collective13CollectiveMmaINS1_35MainloopSm100TmaUmmaWarpSpecializedILi26ELi2ELi4ENS5_IJNS4_1CILi4EEENSA_ILi2EEENSA_ILi1EEEEEEEENS5_IJNSA_ILi128EEESG_NSA_ILi64EEEEEEaNS5_IJlSD_lEEEaSJ_NS4_8TiledMMAINS4_8MMA_AtomIJNS4_21SM100_MMA_S8_2x1SM_SSIaaiLi128ELi128ELNS4_4UMMA5MajorE0ELSO_0ELNSN_8SaturateE0EEEEEENS4_6LayoutINS5_IJSD_SD_SD_EEENS5_IJNSA_ILi0EEESU_SU_EEEEENS5_IJNS4_10UnderscoreESX_SX_EEEEENS4_28SM100_TMA_2SM_LOAD_MULTICASTENS4_14ComposedLayoutINS4_7SwizzleILi2ELi4ELi3EEENS4_18smem_ptr_flag_bitsILi8EEENSS_INS5_IJNSA_ILi8EEESH_EEENS5_IJSH_SD_EEEEEEEvNS4_8identityES10_S1A_vS1B_EENS_8epilogue10collective18CollectiveEpilogueINS1D_23Sm100TmaWarpSpecializedILi2ELi2ELi32ELb0ELb0EEEJNS5_IJSH_SG_SH_EEENS5_IJNSS_ISH_SD_EENSS_INS5_IJNSA_ILi32EEESC_EEENS5_IJSD_SH_EEEEEEEEaSJ_aSJ_NS1D_6fusion15FusionCallbacksIS1H_NS1P_17LinearCombinationIaiaiLNS_15FloatRoundStyleE2EEES1I_S1O_JEEENS4_5SM1004TMEM4LOAD26SM100_TMEM_LOAD_32dp32b32xENS4_13SM90_TMA_LOADENS11_INS12_ILi1ELi4ELi3EEES15_NSS_INS5_IJS16_S1K_EEENS5_IJS1K_SD_EEEEEEENS4_39AutoVectorizingCopyWithAssumedAlignmentILi128EEENS4_14SM90_TMA_STOREES24_S26_S26_EEEvvEEEEvNT_6ParamsE,@"STO_CUDA_ENTRY STV_DEFAULT"
_ZN7cutlass13device_kernelINS_4gemm6kernel13GemmUniversalIN4cute5tupleIJiiiiEEENS1_10collective13CollectiveMmaINS1_35MainloopSm100TmaUmmaWarpSpecializedILi26ELi2ELi4ENS5_IJNS4_1CILi4EEENSA_ILi2EEENSA_ILi1EEEEEEEENS5_IJNSA_ILi128EEESG_NSA_ILi64EEEEEEaNS5_IJlSD_lEEEaSJ_NS4_8TiledMMAINS4_8MMA_AtomIJNS4_21SM100_MMA_S8_2x1SM_SSIaaiLi128ELi128ELNS4_4UMMA5MajorE0ELSO_0ELNSN_8SaturateE0EEEEEENS4_6LayoutINS5_IJSD_SD_SD_EEENS5_IJNSA_ILi0EEESU_SU_EEEEENS5_IJNS4_10UnderscoreESX_SX_EEEEENS4_28SM100_TMA_2SM_LOAD_MULTICASTENS4_14ComposedLayoutINS4_7SwizzleILi2ELi4ELi3EEENS4_18smem_ptr_flag_bitsILi8EEENSS_INS5_IJNSA_ILi8EEESH_EEENS5_IJSH_SD_EEEEEEEvNS4_8identityES10_S1A_vS1B_EENS_8epilogue10collective18CollectiveEpilogueINS1D_23Sm100TmaWarpSpecializedILi2ELi2ELi32ELb0ELb0EEEJNS5_IJSH_SG_SH_EEENS5_IJNSS_ISH_SD_EENSS_INS5_IJNSA_ILi32EEESC_EEENS5_IJSD_SH_EEEEEEEEaSJ_aSJ_NS1D_6fusion15FusionCallbacksIS1H_NS1P_17LinearCombinationIaiaiLNS_15FloatRoundStyleE2EEES1I_S1O_JEEENS4_5SM1004TMEM4LOAD26SM100_TMEM_LOAD_32dp32b32xENS4_13SM90_TMA_LOADENS11_INS12_ILi1ELi4ELi3EEES15_NSS_INS5_IJS16_S1K_EEENS5_IJS1K_SD_EEEEEEENS4_39AutoVectorizingCopyWithAssumedAlignmentILi128EEENS4_14SM90_TMA_STOREES24_S26_S26_EEEvvEEEEvNT_6ParamsE:
[----:B------:R-:W1:Y:S01]  /*0000*/  LDC R1, c[0x0][0x37c] ;  /* 0x0000df00ff017b82 */ /* 0x000e620000000800 */
[----:B------:R-:W2:Y:S01]  /*0010*/  S2R R89, SR_TID.X ;  /* 0x0000000000597919 */ /* 0x000ea20000002100 */
[----:B------:R-:W3:Y:S06]  /*0020*/  LDCU.64 UR8, c[0x0][0x890] ;  /* 0x00011200ff0877ac */ /* 0x000eec0008000a00 */
[----:B------:R-:W4:Y:S01]  /*0030*/  S2UR UR46, SR_CgaCtaId ;  /* 0x00000000002e79c3 */ /* 0x000f220000008800 */
[----:B------:R-:W-:Y:S02]  /*0040*/  PRMT R80, RZ, 0x7610, R80 ;  /* 0x00007610ff507816 */ /* 0x000fe40000000050 */
[----:B------:R-:W-:-:S02]  /*0050*/  ELECT P0, URZ, PT ;  /* 0x0000000000ff782f */ /* 0x000fc40003800000 */
[----:B---3--:R-:W-:-:S04]  /*0060*/  ISETP.NE.U32.AND P1, PT, RZ, UR8, PT ;  /* 0x00000008ff007c0c */ /* 0x008fc8000bf25070 */
[----:B------:R-:W-:Y:S01]  /*0070*/  ISETP.NE.AND.EX P2, PT, RZ, UR9, PT, P1 ;  /* 0x00000009ff007c0c */ /* 0x000fe2000bf45310 */
[----:B----4-:R-:W-:Y:S02]  /*0080*/  ULOP3.LUT UR33, UR46, 0x1, URZ, 0xc0, !UPT ;  /* 0x000000012e217892 */ /* 0x010fe4000f8ec0ff */
[----:B------:R-:W-:Y:S01]  /*0090*/  ULOP3.LUT UR34, UR46, 0x1, URZ, 0x3c, !UPT ;  /* 0x000000012e227892 */ /* 0x000fe2000f8e3cff */
[----:B--2---:R-:W-:-:S05]  /*00a0*/  SHF.R.U32.HI R81, RZ, 0x5, R89 ;  /* 0x00000005ff517819 */ /* 0x004fca0000011659 */
[----:B------:R-:W2:Y:S02]  /*00b0*/  SHFL.IDX PT, R0, R81, RZ, 0x1f ;  /* 0x00001fff51007589 */ /* 0x000ea400000e0000 */
[----:B--2---:R-:W-:Y:S02]  /*00c0*/  R2UR UR25, R0 ;  /* 0x00000000001972ca */ /* 0x004fe400000e0000 */
[----:B-1----:R-:W-:Y:S05]  /*00d0*/  @P2 BRA `(.L_x_0) ;  /* 0x0000000000302947 */ /* 0x002fea0003800000 */
[----:B------:R-:W1:Y:S02]  /*00e0*/  LDCU.64 UR4, c[0x0][0x888] ;  /* 0x00011100ff0477ac */ /* 0x000e640008000a00 */
[----:B-1----:R-:W-:-:S04]  /*00f0*/  UISETP.NE.U32.AND UP0, UPT, UR4, URZ, UPT ;  /* 0x000000ff0400728c */ /* 0x002fc8000bf05070 */
[----:B------:R-:W-:-:S09]  /*0100*/  UISETP.NE.AND.EX UP0, UPT, UR5, URZ, UPT, UP0 ;  /* 0x000000ff0500728c */ /* 0x000fd2000bf05300 */
[----:B------:R-:W-:Y:S05]  /*0110*/  BRA.U !UP0, `(.L_x_1) ;  /* 0x0000000108147547 */ /* 0x000fea000b800000 */
[----:B------:R-:W1:Y:S01]  /*0120*/  LDC.64 R40, c[0x0][0x888] ;  /* 0x00022200ff287b82 */ /* 0x000e620000000a00 */
[----:B------:R-:W1:Y:S02]  /*0130*/  LDCU.64 UR4, c[0x0][0x358] ;  /* 0x00006b00ff0477ac */ /* 0x000e640008000a00 */
[----:B-1----:R1:W5:Y:S01]  /*0140*/  LDG.E R40, desc[UR4][R40.64] ;  /* 0x0000000428287981 */ /* 0x002362000c1e1900 */
[----:B------:R-:W-:Y:S01]  /*0150*/  HFMA2 R80, -RZ, RZ, 0, 5.9604644775390625e-08 ;  /* 0x00000001ff507431 */ /* 0x000fe200000001ff */
[----:B------:R-:W-:Y:S05]  /*0160*/  BRA `(.L_x_0) ;  /* 0x00000000000c7947 */ /* 0x000fea0003800000 */
.L_x_1:
[----:B------:R-:W1:Y:S01]  /*0170*/  LDCU UR4, c[0x0][0x880] ;  /* 0x00011000ff0477ac */ /* 0x000e620008000800 */
[----:B------:R-:W-:Y:S01]  /*0180*/  HFMA2 R80, -RZ, RZ, 0, 5.9604644775390625e-08 ;  /* 0x00000001ff507431 */ /* 0x000fe200000001ff */
[----:B-1----:R-:W-:-:S07]  /*0190*/  MOV R40, UR4 ;  /* 0x0000000400287c02 */ /* 0x002fce0008000f00 */
.L_x_0:
[----:B------:R-:W2:Y:S02]  /*01a0*/  LDCU.64 UR4, c[0x0][0x8b0] ;  /* 0x00011600ff0477ac */ /* 0x000ea40008000a00 */
[----:B--2---:R-:W-:-:S04]  /*01b0*/  UISETP.NE.U32.AND UP0, UPT, UR4, URZ, UPT ;  /* 0x000000ff0400728c */ /* 0x004fc8000bf05070 */
[----:B------:R-:W-:-:S09]  /*01c0*/  UISETP.NE.AND.EX UP0, UPT, UR5, URZ, UPT, UP0 ;  /* 0x000000ff0500728c */ /* 0x000fd2000bf05300 */
[----:B------:R-:W-:Y:S05]  /*01d0*/  BRA.U UP0, `(.L_x_2) ;  /* 0x0000000100287547 */ /* 0x000fea000b800000 */
[----:B------:R-:W2:Y:S02]  /*01e0*/  LDCU.64 UR4, c[0x0][0x8a8] ;  /* 0x00011500ff0477ac */ /* 0x000ea40008000a00 */
[----:B--2---:R-:W-:-:S04]  /*01f0*/  UISETP.NE.U32.AND UP0, UPT, UR4, URZ, UPT ;  /* 0x000000ff0400728c */ /* 0x004fc8000bf05070 */
[----:B------:R-:W-:-:S09]  /*0200*/  UISETP.NE.AND.EX UP0, UPT, UR5, URZ, UPT, UP0 ;  /* 0x000000ff0500728c */ /* 0x000fd2000bf05300 */
[----:B------:R-:W-:Y:S05]  /*0210*/  BRA.U !UP0, `(.L_x_3) ;  /* 0x0000000108107547 */ /* 0x000fea000b800000 */
[----:B------:R-:W2:Y:S01]  /*0220*/  LDC.64 R38, c[0x0][0x8a8] ;  /* 0x00022a00ff267b82 */ /* 0x000ea20000000a00 */
[----:B------:R-:W2:Y:S02]  /*0230*/  LDCU.64 UR4, c[0x0][0x358] ;  /* 0x00006b00ff0477ac */ /* 0x000ea40008000a00 */
[----:B--2---:R2:W5:Y:S01]  /*0240*/  LDG.E R38, desc[UR4][R38.64] ;  /* 0x0000000426267981 */ /* 0x004562000c1e1900 */
[----:B------:R-:W-:Y:S05]  /*0250*/  BRA `(.L_x_2) ;  /* 0x0000000000087947 */ /* 0x000fea0003800000 */
.L_x_3:
[----:B------:R-:W2:Y:S02]  /*0260*/  LDCU UR4, c[0x0][0x8a0] ;  /* 0x00011400ff0477ac */ /* 0x000ea40008000800 */
[----:B--2---:R-:W-:Y:S02]  /*0270*/  MOV R38, UR4 ;  /* 0x0000000400267c02 */ /* 0x004fe40008000f00 */
.L_x_2:
[----:B------:R-:W-:Y:S01]  /*0280*/  IMAD.U32 R0, RZ, RZ, UR25 ;  /* 0x00000019ff007e24 */ /* 0x000fe2000f8e00ff */
[----:B------:R-:W-:Y:S04]  /*0290*/  BSSY.RECONVERGENT B0, `(.L_x_4) ;  /* 0x000000c000007945 */ /* 0x000fe80003800200 */
[C---:B------:R-:W-:Y:S02]  /*02a0*/  ISETP.NE.OR P3, PT, R0.reuse, 0x1, !P0 ;  /* 0x000000010000780c */ /* 0x040fe40004765670 */
[----:B------:R-:W-:-:S11]  /*02b0*/  ISETP.NE.OR P2, PT, R0, 0x3, !P0 ;  /* 0x000000030000780c */ /* 0x000fd60004745670 */
[----:B------:R-:W-:Y:S05]  /*02c0*/  @P3 BRA `(.L_x_5) ;  /* 0x0000000000203947 */ /* 0x000fea0003800000 */
[----:B------:R-:W3:Y:S02]  /*02d0*/  LDCU.64 UR4, c[0x0][0x348] ;  /* 0x00006900ff0477ac */ /* 0x000ee40008000a00 */
[----:B---3--:R-:W-:Y:S02]  /*02e0*/  UIADD3 UR6, UP1, UPT, UR4, 0x80, URZ ;  /* 0x0000008004067890 */ /* 0x008fe4000ff3e0ff */
[----:B------:R-:W-:Y:S02]  /*02f0*/  UIADD3 UR4, UP0, UPT, UR4, 0x180, URZ ;  /* 0x0000018004047890 */ /* 0x000fe4000ff1e0ff */
[----:B------:R-:W-:Y:S02]  /*0300*/  UIADD3.X UR7, UPT, UPT, URZ, UR5, URZ, UP1, !UPT ;  /* 0x00000005ff077290 */ /* 0x000fe40008ffe4ff */
[----:B------:R-:W-:-:S07]  /*0310*/  UIADD3.X UR5, UPT, UPT, URZ, UR5, URZ, UP0, !UPT ;  /* 0x00000005ff057290 */ /* 0x000fce00087fe4ff */
[----:B------:R3:W-:Y:S02]  /*0320*/  UTMACCTL.PF [UR6] ;  /* 0x00000000060079b9 */ /* 0x0007e40008040000 */
[----:B------:R3:W-:Y:S02]  /*0330*/  UTMACCTL.PF [UR4] ;  /* 0x00000000040079b9 */ /* 0x0007e40008040000 */
[----:B---3--:R-:W-:Y:S01]  /*0340*/  NOP ;  /* 0x0000000000007918 */ /* 0x008fe20000000000 */
.L_x_5:
[----:B------:R-:W-:Y:S05]  /*0350*/  BSYNC.RECONVERGENT B0 ;  /* 0x0000000000007941 */ /* 0x000fea0003800200 */
.L_x_4:
[----:B------:R-:W-:Y:S04]  /*0360*/  BSSY.RECONVERGENT B0, `(.L_x_6) ;  /* 0x000000a000007945 */ /* 0x000fe80003800200 */
        /* <DEDUP_REMOVED lines=9> */
.L_x_7:
[----:B------:R-:W-:Y:S05]  /*0400*/  BSYNC.RECONVERGENT B0 ;  /* 0x0000000000007941 */ /* 0x000fea0003800200 */
.L_x_6:
[----:B------:R-:W3:Y:S01]  /*0410*/  LDCU.64 UR4, c[0x0][0x888] ;  /* 0x00011100ff0477ac */ /* 0x000ee20008000a00 */
[----:B------:R-:W-:Y:S01]  /*0420*/  ISETP.NE.AND.EX P1, PT, RZ, UR9, PT, P1 ;  /* 0x00000009ff007c0c */ /* 0x000fe2000bf25310 */
[----:B------:R-:W-:Y:S01]  /*0430*/  UPLOP3.LUT UP5, UPT, UPT, UPT, UPT, 0x80, 0x8 ;  /* 0x000000000008789c */ /* 0x000fe20003faf070 */
[----:B---3--:R-:W-:-:S04]  /*0440*/  ISETP.NE.U32.AND P2, PT, RZ, UR4, PT ;  /* 0x00000004ff007c0c */ /* 0x008fc8000bf45070 */
[----:B------:R-:W-:-:S13]  /*0450*/  ISETP.NE.AND.EX P2, PT, RZ, UR5, PT, P2 ;  /* 0x00000005ff007c0c */ /* 0x000fda000bf45320 */
[----:B------:R-:W-:Y:S05]  /*0460*/  @P2 BRA P1, `(.L_x_8) ;  /* 0x0000000000282947 */ /* 0x000fea0000800000 */
[----:B-----5:R-:W-:Y:S01]  /*0470*/  R2UR UR6, R40 ;  /* 0x00000000280672ca */ /* 0x020fe200000e0000 */
[----:B------:R-:W-:Y:S02]  /*0480*/  UISETP.NE.U32.AND UP0, UPT, UR8, URZ, UPT ;  /* 0x000000ff0800728c */ /* 0x000fe4000bf05070 */
[----:B------:R-:W-:Y:S02]  /*0490*/  UISETP.NE.U32.AND UP1, UPT, UR4, URZ, UPT ;  /* 0x000000ff0400728c */ /* 0x000fe4000bf25070 */
[----:B------:R-:W-:Y:S02]  /*04a0*/  UISETP.NE.AND.EX UP2, UPT, UR9, URZ, UPT, UP0 ;  /* 0x000000ff0900728c */ /* 0x000fe4000bf45300 */
[----:B------:R-:W-:-:S04]  /*04b0*/  UISETP.NE.AND.EX UP0, UPT, UR5, URZ, UPT, UP1 ;  /* 0x000000ff0500728c */ /* 0x000fc8000bf05310 */
[----:B------:R-:W-:Y:S02]  /*04c0*/  USEL UR4, URZ, 0xffffffff, UP0 ;  /* 0xffffffffff047887 */ /* 0x000fe40008000000 */
[----:B------:R-:W-:-:S04]  /*04d0*/  UISETP.NE.AND UP1, UPT, UR6, URZ, UPT ;  /* 0x000000ff0600728c */ /* 0x000fc8000bf25270 */
[----:B------:R-:W-:-:S04]  /*04e0*/  @!UP2 USEL UR4, URZ, 0xffffffff, UP1 ;  /* 0xffffffffff04a887 */ /* 0x000fc80008800000 */
[----:B------:R-:W-:-:S04]  /*04f0*/  ULOP3.LUT UR4, UR4, 0x1, URZ, 0xc0, !UPT ;  /* 0x0000000104047892 */ /* 0x000fc8000f8ec0ff */
[----:B------:R-:W-:-:S11]  /*0500*/  UISETP.NE.U32.AND UP5, UPT, UR4, 0x1, UPT ;  /* 0x000000010400788c */ /* 0x000fd6000bfa5070 */
.L_x_8:
[----:B------:R-:W3:Y:S01]  /*0510*/  SHFL.IDX PT, R0, R81, RZ, 0x1f ;  /* 0x00001fff51007589 */ /* 0x000ee200000e0000 */
[----:B------:R-:W-:-:S04]  /*0520*/  UISETP.NE.AND UP0, UPT, UR25, 0x2, UPT ;  /* 0x000000021900788c */ /* 0x000fc8000bf05270 */
[----:B------:R-:W-:Y:S02]  /*0530*/  UISETP.EQ.AND UP1, UPT, UR33, URZ, !UP0 ;  /* 0x000000ff2100728c */ /* 0x000fe4000c722270 */
[----:B------:R-:W-:-:S04]  /*0540*/  USEL UR44, URZ, 0x1, UP0 ;  /* 0x00000001ff2c7887 */ /* 0x000fc80008000000 */
[----:B------:R-:W-:Y:S02]  /*0550*/  PLOP3.LUT P3, PT, P0, PT, UP1, 0x80, 0x8 ;  /* 0x000000000008781c */ /* 0x000fe4000076f018 */
[----:B---3--:R-:W-:-:S13]  /*0560*/  ISETP.NE.AND P1, PT, R0, RZ, PT ;  /* 0x000000ff0000720c */ /* 0x008fda0003f25270 */
[----:B------:R-:W-:Y:S05]  /*0570*/  @P1 BRA `(.L_x_9) ;  /* 0x0000000400101947 */ /* 0x000fea0003800000 */
[----:B------:R-:W-:Y:S01]  /*0580*/  ELECT P1, URZ, PT ;  /* 0x0000000000ff782f */ /* 0x000fe20003820000 */
[----:B------:R-:W-:-:S12]  /*0590*/  BSSY.RECONVERGENT B0, `(.L_x_9) ;  /* 0x0000042000007945 */ /* 0x000fd80003800200 */
[----:B------:R-:W-:Y:S05]  /*05a0*/  @!P1 BRA `(.L_x_10) ;  /* 0x0000000400009947 */ /* 0x000fea0003800000 */
[----:B------:R-:W-:Y:S01]  /*05b0*/  UMOV UR4, 0x400 ;  /* 0x0000040000047882 */ /* 0x000fe20000000000 */
[----:B------:R-:W-:Y:S01]  /*05c0*/  UMOV UR8, 0x1 ;  /* 0x0000000100087882 */ /* 0x000fe20000000000 */
[----:B------:R-:W-:Y:S01]  /*05d0*/  UMOV UR6, 0x3 ;  /* 0x0000000300067882 */ /* 0x000fe20000000000 */
[----:B------:R-:W-:Y:S02]  /*05e0*/  ULEA UR4, UR46, UR4, 0x18 ;  /* 0x000000042e047291 */ /* 0x000fe4000f8ec0ff */
[----:B------:R-:W-:-:S04]  /*05f0*/  UIADD3 UR8, UPT, UPT, -UR8, 0x100000, URZ ;  /* 0x0010000008087890 */ /* 0x000fc8000fffe1ff */
[----:B------:R-:W-:Y:S02]  /*0600*/  USHF.L.U32 UR9, UR8, 0xb, URZ ;  /* 0x0000000b08097899 */ /* 0x000fe400080006ff */
[----:B------:R-:W-:Y:S02]  /*0610*/  USHF.L.U32 UR8, UR8, 0x1, URZ ;  /* 0x0000000108087899 */ /* 0x000fe400080006ff */
[----:B------:R-:W-:-:S04]  /*0620*/  UIADD3 UR6, UPT, UPT, -UR6, 0x100000, URZ ;  /* 0x0010000006067890 */ /* 0x000fc8000fffe1ff */
[----:B------:R-:W-:Y:S02]  /*0630*/  USHF.L.U32 UR7, UR6, 0xb, URZ ;  /* 0x0000000b06077899 */ /* 0x000fe400080006ff */
[----:B------:R-:W-:Y:S01]  /*0640*/  USHF.L.U32 UR6, UR6, 0x1, URZ ;  /* 0x0000000106067899 */ /* 0x000fe200080006ff */
[----:B------:R-:W3:Y:S03]  /*0650*/  FENCE.VIEW.ASYNC.S ;  /* 0x00000000000073c6 */ /* 0x000ee60000000000 */
[----:B---3--:R3:W4:Y:S08]  /*0660*/  SYNCS.EXCH.64 URZ, [UR4], UR8 ;  /* 0x0000000804ff75b2 */ /* 0x0087300008000100 */
[----:B------:R3:W1:Y:S01]  /*0670*/  SYNCS.EXCH.64 URZ, [UR4+0xd0], UR6 ;  /* 0x0000d00604ff75b2 */ /* 0x0006620008000100 */
        /* <DEDUP_REMOVED lines=49> */
[----:B------:R3:W1:Y:S02]  /*0990*/  SYNCS.EXCH.64 URZ, [UR4+0x198], UR6 ;  /* 0x0001980604ff75b2 */ /* 0x0006640008000100 */
[----:B---34-:R-:W-:Y:S01]  /*09a0*/  NOP ;  /* 0x0000000000007918 */ /* 0x018fe20000000000 */
.L_x_10:
[----:B------:R-:W-:Y:S05]  /*09b0*/  BSYNC.RECONVERGENT B0 ;  /* 0x0000000000007941 */ /* 0x000fea0003800200 */
.L_x_9:
[----:B------:R-:W3:Y:S01]  /*09c0*/  SHFL.IDX PT, R0, R81, RZ, 0x1f ;  /* 0x00001fff51007589 */ /* 0x000ee200000e0000 */
[----:B------:R-:W-:Y:S01]  /*09d0*/  NOP ;  /* 0x0000000000007918 */ /* 0x000fe20000000000 */
[----:B---3--:R-:W-:-:S13]  /*09e0*/  ISETP.NE.AND P1, PT, R0, 0x1, PT ;  /* 0x000000010000780c */ /* 0x008fda0003f25270 */
[----:B------:R-:W-:Y:S05]  /*09f0*/  @P1 BRA `(.L_x_11) ;  /* 0x0000000000441947 */ /* 0x000fea0003800000 */
        /* <DEDUP_REMOVED lines=10> */
[----:B------:R-:W-:Y:S01]  /*0aa0*/  ELECT P1, URZ, PT ;  /* 0x0000000000ff782f */ /* 0x000fe20003820000 */
[----:B------:R-:W3:Y:S02]  /*0ab0*/  FENCE.VIEW.ASYNC.S ;  /* 0x00000000000073c6 */ /* 0x000ee40000000000 */
[----:B---3--:R3:W4:Y:S08]  /*0ac0*/  SYNCS.EXCH.64 URZ, [UR4+0x1a0], UR8 ;  /* 0x0001a00804ff75b2 */ /* 0x0087300008000100 */
[----:B------:R3:W1:Y:S01]  /*0ad0*/  SYNCS.EXCH.64 URZ, [UR4+0x1b0], UR6 ;  /* 0x0001b00604ff75b2 */ /* 0x0006620008000100 */
[----:B------:R3:W1:Y:S01]  /*0ae0*/  SYNCS.EXCH.64 URZ, [UR4+0x1a8], UR8 ;  /* 0x0001a80804ff75b2 */ /* 0x0006620008000100 */
[----:B------:R3:W1:Y:S01]  /*0af0*/  SYNCS.EXCH.64 URZ, [UR4+0x1b8], UR6 ;  /* 0x0001b80604ff75b2 */ /* 0x0006620008000100 */
[----:B------:R-:W-:Y:S01]  /*0b00*/  NOP ;  /* 0x0000000000007918 */ /* 0x000fe20000000000 */
.L_x_11:
[----:B------:R-:W2:Y:S01]  /*0b10*/  SHFL.IDX PT, R0, R81, RZ, 0x1f ;  /* 0x00001fff51007589 */ /* 0x000ea200000e0000 */
[----:B------:R-:W-:Y:S01]  /*0b20*/  NOP ;  /* 0x0000000000007918 */ /* 0x000fe20000000000 */
[----:B--2---:R-:W-:-:S13]  /*0b30*/  ISETP.NE.AND P1, PT, R0, 0x3, PT ;  /* 0x000000030000780c */ /* 0x004fda0003f25270 */
[----:B------:R-:W-:Y:S05]  /*0b40*/  @P1 BRA `(.L_x_12) ;  /* 0x00000000002c1947 */ /* 0x000fea0003800000 */
[----:B---3--:R-:W-:Y:S01]  /*0b50*/  UMOV UR6, 0x400 ;  /* 0x0000040000067882 */ /* 0x008fe20000000000 */
[----:B------:R-:W-:Y:S01]  /*0b60*/  UMOV UR4, 0x20 ;  /* 0x0000002000047882 */ /* 0x000fe20000000000 */
[----:B------:R-:W-:Y:S02]  /*0b70*/  ULEA UR6, UR46, UR6, 0x18 ;  /* 0x000000062e067291 */ /* 0x000fe4000f8ec0ff */
[----:B------:R-:W-:-:S04]  /*0b80*/  UIADD3 UR4, UPT, UPT, -UR4, 0x100000, URZ ;  /* 0x0010000004047890 */ /* 0x000fc8000fffe1ff */
[----:B------:R-:W-:Y:S02]  /*0b90*/  USHF.L.U32 UR5, UR4, 0xb, URZ ;  /* 0x0000000b04057899 */ /* 0x000fe400080006ff */
[----:B------:R-:W-:Y:S01]  /*0ba0*/  USHF.L.U32 UR4, UR4, 0x1, URZ ;  /* 0x0000000104047899 */ /* 0x000fe200080006ff */
[----:B------:R-:W-:Y:S01]  /*0bb0*/  ELECT P1, URZ, PT ;  /* 0x0000000000ff782f */ /* 0x000fe20003820000 */
[----:B------:R-:W2:Y:S10]  /*0bc0*/  FENCE.VIEW.ASYNC.S ;  /* 0x00000000000073c6 */ /* 0x000eb40000000000 */
[----:B--2---:R2:W3:Y:S01]  /*0bd0*/  SYNCS.EXCH.64 URZ, [UR6+0x1c0], UR4 ;  /* 0x0001c00406ff75b2 */ /* 0x0044e20008000100 */
[----:B------:R2:W1:Y:S01]  /*0be0*/  SYNCS.EXCH.64 URZ, [UR6+0x1c8], UR4 ;  /* 0x0001c80406ff75b2 */ /* 0x0004620008000100 */
[----:B------:R-:W-:Y:S01]  /*0bf0*/  NOP ;  /* 0x0000000000007918 */ /* 0x000fe20000000000 */
.L_x_12:
[----:B------:R-:W4:Y:S01]  /*0c00*/  SHFL.IDX PT, R0, R81, RZ, 0x1f ;  /* 0x00001fff51007589 */ /* 0x000f2200000e0000 */
[----:B------:R-:W-:Y:S01]  /*0c10*/  NOP ;  /* 0x0000000000007918 */ /* 0x000fe20000000000 */
[----:B----4-:R-:W-:-:S13]  /*0c20*/  ISETP.NE.AND P1, PT, R0, 0x4, PT ;  /* 0x000000040000780c */ /* 0x010fda0003f25270 */
[----:B------:R-:W-:Y:S05]  /*0c30*/  @P1 BRA `(.L_x_13) ;  /* 0x0000000000481947 */ /* 0x000fea0003800000 */
[----:B--23--:R-:W-:Y:S01]  /*0c40*/  UMOV UR4, 0x720 ;  /* 0x0000072000047882 */ /* 0x00cfe20000000000 */
[----:B------:R-:W-:Y:S01]  /*0c50*/  UMOV UR6, 0x400 ;  /* 0x0000040000067882 */ /* 0x000fe20000000000 */
[----:B------:R-:W-:Y:S01]  /*0c60*/  USEL UR4, UR4, 0x620, UP5 ;  /* 0x0000062004047887 */ /* 0x000fe2000a800000 */
        /* <DEDUP_REMOVED lines=9> */
[----:B------:R-:W2:Y:S02]  /*0d00*/  FENCE.VIEW.ASYNC.S ;  /* 0x00000000000073c6 */ /* 0x000ea40000000000 */
[----:B--2---:R4:W2:Y:S08]  /*0d10*/  SYNCS.EXCH.64 URZ, [UR6+0x1d0], UR8 ;  /* 0x0001d00806ff75b2 */ /* 0x0048b00008000100 */
[----:B------:R4:W3:Y:S01]  /*0d20*/  SYNCS.EXCH.64 URZ, [UR6+0x1e0], UR4 ;  /* 0x0001e00406ff75b2 */ /* 0x0008e20008000100 */
[----:B------:R4:W1:Y:S01]  /*0d30*/  SYNCS.EXCH.64 URZ, [UR6+0x1d8], UR8 ;  /* 0x0001d80806ff75b2 */ /* 0x0008620008000100 */
[----:B------:R4:W1:Y:S02]  /*0d40*/  SYNCS.EXCH.64 URZ, [UR6+0x1e8], UR4 ;  /* 0x0001e80406ff75b2 */ /* 0x0008640008000100 */
[----:B----4-:R-:W-:Y:S01]  /*0d50*/  NOP ;  /* 0x0000000000007918 */ /* 0x010fe20000000000 */
.L_x_13:
[----:B------:R-:W4:Y:S01]  /*0d60*/  SHFL.IDX PT, R0, R81, RZ, 0x1f ;  /* 0x00001fff51007589 */ /* 0x000f2200000e0000 */
[----:B------:R-:W-:Y:S01]  /*0d70*/  NOP ;  /* 0x0000000000007918 */ /* 0x000fe20000000000 */
[----:B----4-:R-:W-:-:S13]  /*0d80*/  ISETP.NE.AND P1, PT, R0, 0x5, PT ;  /* 0x000000050000780c */ /* 0x010fda0003f25270 */
[----:B------:R-:W-:Y:S05]  /*0d90*/  @P1 BRA `(.L_x_14) ;  /* 0x0000000000541947 */ /* 0x000fea0003800000 */
[----:B--23--:R-:W-:Y:S01]  /*0da0*/  UMOV UR4, 0x400 ;  /* 0x0000040000047882 */ /* 0x00cfe20000000000 */
        /* <DEDUP_REMOVED lines=14> */
[----:B------:R4:W1:Y:S01]  /*0e90*/  SYNCS.EXCH.64 URZ, [UR4+0x218], UR8 ;  /* 0x0002180804ff75b2 */ /* 0x0008620008000100 */
[----:B------:R4:W1:Y:S01]  /*0ea0*/  SYNCS.EXCH.64 URZ, [UR4+0x200], UR6 ;  /* 0x0002000604ff75b2 */ /* 0x0008620008000100 */
[----:B------:R4:W1:Y:S01]  /*0eb0*/  SYNCS.EXCH.64 URZ, [UR4+0x220], UR8 ;  /* 0x0002200804ff75b2 */ /* 0x0008620008000100 */
[----:B------:R4:W1:Y:S01]  /*0ec0*/  SYNCS.EXCH.64 URZ, [UR4+0x208], UR6 ;  /* 0x0002080604ff75b2 */ /* 0x0008620008000100 */
[----:B------:R4:W1:Y:S02]  /*0ed0*/  SYNCS.EXCH.64 URZ, [UR4+0x228], UR8 ;  /* 0x0002280804ff75b2 */ /* 0x0008640008000100 */
[----:B----4-:R-:W-:Y:S01]  /*0ee0*/  NOP ;  /* 0x0000000000007918 */ /* 0x010fe20000000000 */
.L_x_14:
[----:B------:R-:W4:Y:S01]  /*0ef0*/  SHFL.IDX PT, R0, R81, RZ, 0x1f ;  /* 0x00001fff51007589 */ /* 0x000f2200000e0000 */
[----:B------:R-:W-:Y:S01]  /*0f00*/  ISETP.NE.OR P0, PT, RZ, UR25, !P0 ;  /* 0x00000019ff007c0c */ /* 0x000fe2000c705670 */
[----:B------:R-:W-:Y:S01]  /*0f10*/  NOP ;  /* 0x0000000000007918 */ /* 0x000fe20000000000 */
[----:B----4-:R-:W-:-:S13]  /*0f20*/  ISETP.NE.AND P1, PT, R0, 0x3, PT ;  /* 0x000000030000780c */ /* 0x010fda0003f25270 */
[----:B------:R-:W-:Y:S05]  /*0f30*/  @P1 BRA `(.L_x_15) ;  /* 0x0000000000341947 */ /* 0x000fea0003800000 */
[----:B--23--:R-:W-:Y:S01]  /*0f40*/  UMOV UR4, 0x400 ;  /* 0x0000040000047882 */ /* 0x00cfe20000000000 */
[----:B------:R-:W-:Y:S01]  /*0f50*/  UMOV UR6, 0x20 ;  /* 0x0000002000067882 */ /* 0x000fe20000000000 */
[----:B------:R-:W-:Y:S02]  /*0f60*/  ULEA UR4, UR46, UR4, 0x18 ;  /* 0x000000042e047291 */ /* 0x000fe4000f8ec0ff */
[----:B------:R-:W-:-:S04]  /*0f70*/  UIADD3 UR6, UPT, UPT, -UR6, 0x100000, URZ ;  /* 0x0010000006067890 */ /* 0x000fc8000fffe1ff */
[----:B------:R-:W-:Y:S02]  /*0f80*/  USHF.L.U32 UR7, UR6, 0xb, URZ ;  /* 0x0000000b06077899 */ /* 0x000fe400080006ff */
[----:B------:R-:W-:Y:S01]  /*0f90*/  USHF.L.U32 UR6, UR6, 0x1, URZ ;  /* 0x0000000106067899 */ /* 0x000fe200080006ff */
[----:B------:R-:W-:Y:S01]  /*0fa0*/  ELECT P1, URZ, PT ;  /* 0x0000000000ff782f */ /* 0x000fe20003820000 */
[----:B------:R-:W2:Y:S10]  /*0fb0*/  FENCE.VIEW.ASYNC.S ;  /* 0x00000000000073c6 */ /* 0x000eb40000000000 */
[----:B--2---:R4:W2:Y:S01]  /*0fc0*/  SYNCS.EXCH.64 URZ, [UR4+0x230], UR6 ;  /* 0x0002300604ff75b2 */ /* 0x0048a20008000100 */
[----:B------:R4:W3:Y:S01]  /*0fd0*/  SYNCS.EXCH.64 URZ, [UR4+0x240], UR6 ;  /* 0x0002400604ff75b2 */ /* 0x0008e20008000100 */
[----:B------:R4:W1:Y:S01]  /*0fe0*/  SYNCS.EXCH.64 URZ, [UR4+0x238], UR6 ;  /* 0x0002380604ff75b2 */ /* 0x0008620008000100 */
[----:B------:R4:W1:Y:S02]  /*0ff0*/  SYNCS.EXCH.64 URZ, [UR4+0x248], UR6 ;  /* 0x0002480604ff75b2 */ /* 0x0008640008000100 */
[----:B----4-:R-:W-:Y:S01]  /*1000*/  NOP ;  /* 0x0000000000007918 */ /* 0x010fe20000000000 */
.L_x_15:
[----:B------:R-:W-:Y:S01]  /*1010*/  VOTEU.ALL UP0, P0 ;  /* 0x0000000000ff7886 */ /* 0x000fe20000000000 */
[----:B--23--:R-:W-:Y:S01]  /*1020*/  UMOV UR4, 0x20 ;  /* 0x0000002000047882 */ /* 0x00cfe20000000000 */
[----:B------:R-:W2:Y:S01]  /*1030*/  LDCU UR35, c[0x0][0x36c] ;  /* 0x00006d80ff2377ac */ /* 0x000ea20008000800 */
[----:B------:R-:W-:Y:S01]  /*1040*/  NOP ;  /* 0x0000000000007918 */ /* 0x000fe20000000000 */
[----:B------:R-:W-:Y:S01]  /*1050*/  LOP3.LUT R0, R89, 0x1f, RZ, 0xc0, !PT ;  /* 0x0000001f59007812 */ /* 0x000fe200078ec0ff */
[----:B------:R-:W-:Y:S01]  /*1060*/  @!UP0 UMOV UR6, 0x400 ;  /* 0x0000040000068882 */ /* 0x000fe20000000000 */
[----:B------:R-:W-:-:S04]  /*1070*/  @!UP0 UIADD3 UR4, UPT, UPT, -UR4, 0x100000, URZ ;  /* 0x0010000004048890 */ /* 0x000fc8000fffe1ff */
[----:B------:R-:W-:Y:S02]  /*1080*/  @!UP0 USHF.L.U32 UR5, UR4, 0xb, URZ ;  /* 0x0000000b04058899 */ /* 0x000fe400080006ff */
[----:B------:R-:W-:Y:S02]  /*1090*/  @!UP0 USHF.L.U32 UR4, UR4, 0x1, URZ ;  /* 0x0000000104048899 */ /* 0x000fe400080006ff */
[----:B------:R-:W-:Y:S01]  /*10a0*/  @!UP0 ULEA UR6, UR46, UR6, 0x18 ;  /* 0x000000062e068291 */ /* 0x000fe2000f8ec0ff */
[----:B------:R-:W-:Y:S01]  /*10b0*/  VOTEU.ALL UP0, P0 ;  /* 0x0000000000ff7886 */ /* 0x000fe20000000000 */
[----:B------:R-:W-:Y:S02]  /*10c0*/  UISETP.NE.AND UP6, UPT, UR25, URZ, UPT ;  /* 0x000000ff1900728c */ /* 0x000fe4000bfc5270 */
[----:B--2---:R-:W-:Y:S01]  /*10d0*/  UISETP.EQ.U32.AND UP1, UPT, UR35, 0x1, UPT ;  /* 0x000000012300788c */ /* 0x004fe2000bf22070 */
[----:B------:R-:W2:Y:S07]  /*10e0*/  FENCE.VIEW.ASYNC.S ;  /* 0x00000000000073c6 */ /* 0x000eae0000000000 */
[----:B--2---:R2:W3:Y:S01]  /*10f0*/  @!UP0 SYNCS.EXCH.64 URZ, [UR6+0x250], UR4 ;  /* 0x0002500406ff85b2 */ /* 0x0044e20008000100 */
[----:B------:R-:W-:Y:S05]  /*1100*/  BRA.U !UP1, `(.L_x_16) ;  /* 0x0000000109087547 */ /* 0x000fea000b800000 */
[----:B-1-3--:R-:W-:Y:S01]  /*1110*/  UCGABAR_ARV ;  /* 0x00000000000079c7 */ /* 0x00afe20008000000 */
[----:B------:R-:W-:Y:S05]  /*1120*/  BRA `(.L_x_17) ;  /* 0x0000000000047947 */ /* 0x000fea0003800000 */
.L_x_16:
[----:B-1-3--:R-:W-:Y:S01]  /*1130*/  NOP ;  /* 0x0000000000007918 */ /* 0x00afe20000000000 */
.L_x_17:
[----:B------:R-:W1:Y:S01]  /*1140*/  S2UR UR31, SR_CTAID.X ;  /* 0x00000000001f79c3 */ /* 0x000e620000002500 */
[----:B------:R-:W-:-:S05]  /*1150*/  CS2R.32 R3, SR_CgaSize ;  /* 0x0000000000037805 */ /* 0x000fca0000008a00 */
[----:B------:R-:W-:-:S05]  /*1160*/  IMAD R3, R3, -0xa0, RZ ;  /* 0xffffff6003037824 */ /* 0x000fca00078e02ff */
[----:B--2---:R-:W-:-:S14]  /*1170*/  R2UR UR5, R3 ;  /* 0x00000000030572ca */ /* 0x004fdc00000e0000 */
[----:B------:R-:W2:Y:S01]  /*1180*/  LDCU UR5, c[0x0][UR5+0x2b0] ;  /* 0x00005600050577ac */ /* 0x000ea20008000800 */
[----:B------:R-:W-:-:S05]  /*1190*/  CS2R.32 R3, SR_CgaSize ;  /* 0x0000000000037805 */ /* 0x000fca0000008a00 */
[----:B------:R-:W-:-:S05]  /*11a0*/  IMAD R3, R3, -0xa0, RZ ;  /* 0xffffff6003037824 */ /* 0x000fca00078e02ff */
[----:B------:R-:W-:-:S14]  /*11b0*/  R2UR UR4, R3 ;  /* 0x00000000030472ca */ /* 0x000fdc00000e0000 */
[----:B------:R-:W3:Y:S01]  /*11c0*/  LDCU UR4, c[0x0][UR4+0x2b4] ;  /* 0x00005680040477ac */ /* 0x000ee20008000800 */
[----:B------:R-:W4:Y:S01]  /*11d0*/  S2UR UR28, SR_CTAID.Y ;  /* 0x00000000001c79c3 */ /* 0x000f220000002600 */
[----:B------:R-:W-:-:S05]  /*11e0*/  CS2R.32 R3, SR_CgaSize ;  /* 0x0000000000037805 */ /* 0x000fca0000008a00 */
[----:B------:R-:W-:-:S05]  /*11f0*/  IMAD R3, R3, -0xa0, RZ ;  /* 0xffffff6003037824 */ /* 0x000fca00078e02ff */
[----:B------:R-:W-:-:S14]  /*1200*/  R2UR UR61, R3 ;  /* 0x00000000033d72ca */ /* 0x000fdc00000e0000 */
[----:B------:R-:W3:Y:S01]  /*1210*/  LDCU UR61, c[0x0][UR61+0x2a0] ;  /* 0x000054003d3d77ac */ /* 0x000ee20008000800 */
[----:B------:R-:W-:-:S05]  /*1220*/  CS2R.32 R3, SR_CgaSize ;  /* 0x0000000000037805 */ /* 0x000fca0000008a00 */
[----:B------:R-:W-:-:S05]  /*1230*/  IMAD R3, R3, -0xa0, RZ ;  /* 0xffffff6003037824 */ /* 0x000fca00078e02ff */
[----:B------:R-:W-:-:S14]  /*1240*/  R2UR UR62, R3 ;  /* 0x00000000033e72ca */ /* 0x000fdc00000e0000 */
[----:B------:R-:W3:Y:S01]  /*1250*/  LDCU UR62, c[0x0][UR62+0x2a4] ;  /* 0x000054803e3e77ac */ /* 0x000ee20008000800 */
[----:B------:R-:W-:Y:S02]  /*1260*/  USHF.R.U32.HI UR12, URZ, 0x1, UR46 ;  /* 0x00000001ff0c7899 */ /* 0x000fe4000801162e */
[----:B------:R-:W-:Y:S02]  /*1270*/  USHF.R.U32.HI UR11, URZ, 0x2, UR46 ;  /* 0x00000002ff0b7899 */ /* 0x000fe4000801162e */
[----:B------:R-:W-:Y:S02]  /*1280*/  USHF.L.U32 UR27, UR46, 0x9, URZ ;  /* 0x000000092e1b7899 */ /* 0x000fe400080006ff */
[----:B------:R-:W-:Y:S01]  /*1290*/  USHF.L.U32 UR26, UR46, 0xa, URZ ;  /* 0x0000000a2e1a7899 */ /* 0x000fe200080006ff */
[----:B-1----:R-:W-:Y:S01]  /*12a0*/  I2FP.F32.U32 R3, UR31 ;  /* 0x0000001f00037c45 */ /* 0x002fe20008201000 */
[----:B------:R-:W1:Y:S04]  /*12b0*/  LDCU UR29, c[0x0][0xb24] ;  /* 0x00016480ff1d77ac */ /* 0x000e680008000800 */
[----:B--2---:R-:W-:Y:S01]  /*12c0*/  FMUL R3, R3, UR5 ;  /* 0x0000000503037c20 */ /* 0x004fe20008400000 */
[----:B------:R-:W-:Y:S01]  /*12d0*/  ULOP3.LUT UR5, UR46, 0x3, URZ, 0xc0, !UPT ;  /* 0x000000032e057892 */ /* 0x000fe2000f8ec0ff */
[----:B----4-:R-:W-:Y:S01]  /*12e0*/  I2FP.F32.U32 R2, UR28 ;  /* 0x0000001c00027c45 */ /* 0x010fe20008201000 */
[----:B------:R-:W2:Y:S03]  /*12f0*/  LDCU UR42, c[0x0][0xb24] ;  /* 0x00016480ff2a77ac */ /* 0x000ea60008000800 */
[----:B------:R-:W4:Y:S01]  /*1300*/  F2I.U32.TRUNC.NTZ R3, R3 ;  /* 0x0000000300037305 */ /* 0x000f22000020f000 */
[----:B---3--:R-:W-:Y:S01]  /*1310*/  FMUL R2, R2, UR4 ;  /* 0x0000000402027c20 */ /* 0x008fe20008400000 */
[----:B------:R-:W-:-:S02]  /*1320*/  ULOP3.LUT UR4, UR33, 0x4, UR46, 0xf8, !UPT ;  /* 0x0000000421047892 */ /* 0x000fc4000f8ef82e */
[----:B------:R-:W-:Y:S02]  /*1330*/  UISETP.GT.U32.AND UP1, UPT, UR5, 0xffff, UPT ;  /* 0x0000ffff0500788c */ /* 0x000fe4000bf24070 */
[----:B------:R-:W-:Y:S02]  /*1340*/  UISETP.GT.U32.AND UP0, UPT, UR4, 0xffff, UPT ;  /* 0x0000ffff0400788c */ /* 0x000fe4000bf04070 */
[----:B------:R-:W3:Y:S01]  /*1350*/  F2I.U32.TRUNC.NTZ R2, R2 ;  /* 0x0000000200027305 */ /* 0x000ee2000020f000 */
[----:B------:R-:W-:Y:S02]  /*1360*/  USEL UR24, UR5, 0xffff, !UP1 ;  /* 0x0000ffff05187887 */ /* 0x000fe4000c800000 */
[----:B------:R-:W-:Y:S01]  /*1370*/  USEL UR21, UR4, 0xffff, !UP0 ;  /* 0x0000ffff04157887 */ /* 0x000fe2000c000000 */
[----:B------:R-:W1:Y:S01]  /*1380*/  LDCU UR32, c[0x0][0xb30] ;  /* 0x00016600ff2077ac */ /* 0x000e620008000800 */
[----:B----4-:R-:W-:Y:S02]  /*1390*/  R2UR UR6, R3 ;  /* 0x00000000030672ca */ /* 0x010fe400000e0000 */
[----:B------:R-:W-:Y:S01]  /*13a0*/  PRMT R3, RZ, 0x7610, R3 ;  /* 0x00007610ff037816 */ /* 0x000fe20000000003 */
[----:B------:R-:W-:Y:S01]  /*13b0*/  UMOV UR13, 0x11 ;  /* 0x00000011000d7882 */ /* 0x000fe20000000000 */
[----:B------:R-:W-:Y:S01]  /*13c0*/  UMOV UR14, 0x5 ;  /* 0x00000005000e7882 */ /* 0x000fe20000000000 */
[----:B---3--:R-:W-:-:S02]  /*13d0*/  R2UR UR7, R2 ;  /* 0x00000000020772ca */ /* 0x008fc400000e0000 */
[----:B------:R-:W-:-:S06]  /*13e0*/  PRMT R2, RZ, 0x7610, R2 ;  /* 0x00007610ff027816 */ /* 0x000fcc0000000002 */
[----:B------:R-:W-:-:S04]  /*13f0*/  UIADD3 UR5, UPT, UPT, -UR6, URZ, URZ ;  /* 0x000000ff06057290 */ /* 0x000fc8000fffe1ff */
[----:B------:R-:W-:Y:S02]  /*1400*/  UIMAD UR61, UR61, UR5, UR31 ;  /* 0x000000053d3d72a4 */ /* 0x000fe4000f8e021f */
[----:B------:R-:W-:-:S04]  /*1410*/  UIADD3 UR4, UPT, UPT, -UR7, URZ, URZ ;  /* 0x000000ff07047290 */ /* 0x000fc8000fffe1ff */
[----:B------:R-:W-:Y:S01]  /*1420*/  UIMAD UR62, UR62, UR4, UR28 ;  /* 0x000000043e3e72a4 */ /* 0x000fe2000f8e021c */
[----:B-12---:R-:W-:Y:S11]  /*1430*/  BRA.U UP6, `(.L_x_18) ;  /* 0x0000000106647547 */ /* 0x006ff6000b800000 */
[----:B------:R-:W-:Y:S02]  /*1440*/  UISETP.NE.AND UP0, UPT, UR62, URZ, UPT ;  /* 0x000000ff3e00728c */ /* 0x000fe4000bf05270 */
[----:B------:R-:W-:Y:S02]  /*1450*/  UISETP.NE.AND UP2, UPT, UR62, 0x1, UPT ;  /* 0x000000013e00788c */ /* 0x000fe4000bf45270 */
[----:B------:R-:W-:Y:S02]  /*1460*/  ULOP3.LUT UR4, UR61, 0x2, URZ, 0x3c, !UPT ;  /* 0x000000023d047892 */ /* 0x000fe4000f8e3cff */
[----:B------:R-:W-:Y:S02]  /*1470*/  UISETP.GT.U32.AND UP4, UPT, UR61, 0x1, UP0 ;  /* 0x000000013d00788c */ /* 0x000fe40008784070 */
[----:B------:R-:W-:Y:S02]  /*1480*/  UISETP.GT.U32.AND UP3, UPT, UR61, 0x1, UP2 ;  /* 0x000000013d00788c */ /* 0x000fe40009764070 */
[----:B------:R-:W-:-:S02]  /*1490*/  UISETP.GT.U32.AND UP1, UPT, UR4, 0x1, UP0 ;  /* 0x000000010400788c */ /* 0x000fc40008724070 */
[----:B------:R-:W-:Y:S02]  /*14a0*/  UISETP.GT.U32.AND UP0, UPT, UR4, 0x1, UP2 ;  /* 0x000000010400788c */ /* 0x000fe40009704070 */
[----:B------:R-:W-:Y:S02]  /*14b0*/  USEL UR6, URZ, 0x1, UP4 ;  /* 0x00000001ff067887 */ /* 0x000fe4000a000000 */
[----:B------:R-:W-:Y:S02]  /*14c0*/  USEL UR5, URZ, 0x10, UP3 ;  /* 0x00000010ff057887 */ /* 0x000fe40009800000 */
[----:B------:R-:W-:Y:S02]  /*14d0*/  USEL UR4, URZ, 0x2, UP4 ;  /* 0x00000002ff047887 */ /* 0x000fe4000a000000 */
[----:B------:R-:W-:Y:S02]  /*14e0*/  USEL UR9, URZ, 0x20, UP3 ;  /* 0x00000020ff097887 */ /* 0x000fe40009800000 */
[----:B------:R-:W-:-:S02]  /*14f0*/  USEL UR8, URZ, 0x4, UP1 ;  /* 0x00000004ff087887 */ /* 0x000fc40008800000 */
[----:B------:R-:W-:Y:S02]  /*1500*/  UIADD3 UR4, UPT, UPT, UR4, UR5, UR6 ;  /* 0x0000000504047290 */ /* 0x000fe4000fffe006 */
[----:B------:R-:W-:Y:S02]  /*1510*/  USEL UR6, URZ, 0x8, UP1 ;  /* 0x00000008ff067887 */ /* 0x000fe40008800000 */
[----:B------:R-:W-:Y:S02]  /*1520*/  ULOP3.LUT UR10, UR61, 0xfffffffe, URZ, 0xc0, !UPT ;  /* 0xfffffffe3d0a7892 */ /* 0x000fe4000f8ec0ff */
[----:B------:R-:W-:Y:S02]  /*1530*/  USEL UR7, URZ, 0x40, UP0 ;  /* 0x00000040ff077887 */ /* 0x000fe40008000000 */
[----:B------:R-:W-:Y:S02]  /*1540*/  UIADD3 UR5, UPT, UPT, UR8, UR9, UR4 ;  /* 0x0000000908057290 */ /* 0x000fe4000fffe004 */
[----:B------:R-:W-:-:S02]  /*1550*/  ULEA UR4, UR62, UR10, 0x2 ;  /* 0x0000000a3e047291 */ /* 0x000fc4000f8e10ff */
[----:B------:R-:W-:Y:S02]  /*1560*/  USEL UR8, URZ, 0x80, UP0 ;  /* 0x00000080ff087887 */ /* 0x000fe40008000000 */
[----:B------:R-:W-:-:S03]  /*1570*/  UIADD3 UR5, UPT, UPT, UR6, UR7, UR5 ;  /* 0x0000000706057290 */ /* 0x000fc6000fffe005 */
[----:B------:R-:W-:Y:S01]  /*1580*/  UMOV UR6, 0x3 ;  /* 0x0000000300067882 */ /* 0x000fe20000000000 */
[----:B------:R-:W-:Y:S02]  /*1590*/  UIADD3 UR5, UPT, UPT, UR5, UR8, URZ ;  /* 0x0000000805057290 */ /* 0x000fe4000fffe0ff */
[----:B------:R-:W-:-:S04]  /*15a0*/  USHF.L.U32 UR4, UR6, UR4, URZ ;  /* 0x0000000406047299 */ /* 0x000fc800080006ff */
[----:B------:R-:W-:Y:S02]  /*15b0*/  MOV R3, UR5 ;  /* 0x0000000500037c02 */ /* 0x000fe40008000f00 */
[----:B------:R-:W-:-:S07]  /*15c0*/  MOV R2, UR4 ;  /* 0x0000000400027c02 */ /* 0x000fce0008000f00 */
.L_x_18:
[----:B------:R-:W1:Y:S01]  /*15d0*/  S2UR UR36, SR_CTAID.Z ;  /* 0x00000000002479c3 */ /* 0x000e620000002700 */
[----:B------:R-:W-:Y:S02]  /*15e0*/  UISETP.GE.AND UP0, UPT, UR29, 0x1, UPT ;  /* 0x000000011d00788c */ /* 0x000fe4000bf06270 */
[----:B------:R-:W-:Y:S02]  /*15f0*/  ULOP3.LUT UR24, UR24, 0xffff, URZ, 0xc0, !UPT ;  /* 0x0000ffff18187892 */ /* 0x000fe4000f8ec0ff */
[----:B------:R-:W-:Y:S02]  /*1600*/  ULOP3.LUT UR21, UR21, 0xffff, URZ, 0xc0, !UPT ;  /* 0x0000ffff15157892 */ /* 0x000fe4000f8ec0ff */
[----:B------:R-:W-:Y:S02]  /*1610*/  UISETP.NE.AND UP3, UPT, UR25, 0x2, UPT ;  /* 0x000000021900788c */ /* 0x000fe4000bf65270 */
[----:B------:R-:W-:Y:S02]  /*1620*/  ULOP3.LUT UR48, UR12, 0x1, URZ, 0xc0, !UPT ;  /* 0x000000010c307892 */ /* 0x000fe4000f8ec0ff */
[----:B------:R-:W-:-:S02]  /*1630*/  ULOP3.LUT UR45, UR11, 0x1, URZ, 0xc0, !UPT ;  /* 0x000000010b2d7892 */ /* 0x000fc4000f8ec0ff */
[----:B------:R-:W-:Y:S02]  /*1640*/  ULOP3.LUT UR27, UR27, 0x800, URZ, 0xc0, !UPT ;  /* 0x000008001b1b7892 */ /* 0x000fe4000f8ec0ff */
[----:B------:R-:W-:Y:S02]  /*1650*/  ULOP3.LUT UR26, UR26, 0x800, URZ, 0xc0, !UPT ;  /* 0x000008001a1a7892 */ /* 0x000fe4000f8ec0ff */
[----:B------:R-:W-:Y:S02]  /*1660*/  USHF.L.U32 UR24, UR13, UR24, URZ ;  /* 0x000000180d187299 */ /* 0x000fe400080006ff */
[----:B------:R-:W-:Y:S01]  /*1670*/  USHF.L.U32 UR21, UR14, UR21, URZ ;  /* 0x000000150e157299 */ /* 0x000fe200080006ff */
[----:B------:R-:W-:Y:S01]  /*1680*/  UMOV UR20, UR31 ;  /* 0x0000001f00147c82 */ /* 0x000fe20008000000 */
[----:B------:R-:W-:Y:S10]  /*1690*/  BRA.U !UP0, `(.L_x_19) ;  /* 0x0000000108d47547 */ /* 0x000ff4000b800000 */
[----:B------:R-:W2:Y:S01]  /*16a0*/  LDCU.128 UR12, c[0x0][0xb10] ;  /* 0x00016200ff0c77ac */ /* 0x000ea20008000c00 */
[----:B------:R-:W3:Y:S01]  /*16b0*/  LDCU UR6, c[0x0][0x370] ;  /* 0x00006e00ff0677ac */ /* 0x000ee20008000800 */
[----:B------:R-:W4:Y:S01]  /*16c0*/  LDCU UR5, c[0x0][0x374] ;  /* 0x00006e80ff0577ac */ /* 0x000f220008000800 */
[----:B------:R-:W1:Y:S01]  /*16d0*/  LDCU UR30, c[0x0][0xb0c] ;  /* 0x00016180ff1e77ac */ /* 0x000e620008000800 */
[----:B------:R-:W1:Y:S01]  /*16e0*/  LDCU UR4, c[0x0][0xb20] ;  /* 0x00016400ff0477ac */ /* 0x000e620008000800 */
[----:B------:R-:W1:Y:S01]  /*16f0*/  LDCU.64 UR8, c[0x0][0xb28] ;  /* 0x00016500ff0877ac */ /* 0x000e620008000a00 */
[----:B--2---:R-:W-:Y:S02]  /*1700*/  UISETP.NE.AND UP0, UPT, UR14, 0x1, UPT ;  /* 0x000000010e00788c */ /* 0x004fe4000bf05270 */
[----:B----4-:R-:W-:Y:S02]  /*1710*/  UIMAD.WIDE.U32 UR10, UR5, UR15, URZ ;  /* 0x0000000f050a72a5 */ /* 0x010fe4000f8e00ff */
[----:B---3--:R-:W-:-:S02]  /*1720*/  UIMAD.WIDE.U32 UR18, UR6, UR12, URZ ;  /* 0x0000000c061272a5 */ /* 0x008fc4000f8e00ff */
[----:B-1----:R-:W-:Y:S02]  /*1730*/  UISETP.NE.AND UP1, UPT, UR30, 0x1, UPT ;  /* 0x000000011e00788c */ /* 0x002fe4000bf25270 */
[----:B------:R-:W-:Y:S01]  /*1740*/  UISETP.NE.AND UP2, UPT, UR29, 0x1, UPT ;  /* 0x000000011d00788c */ /* 0x000fe2000bf45270 */
[----:B------:R-:W-:Y:S02]  /*1750*/  UMOV UR10, UR11 ;  /* 0x0000000b000a7c82 */ /* 0x000fe40008000000 */
[----:B------:R-:W-:Y:S01]  /*1760*/  UMOV UR18, UR19 ;  /* 0x0000001300127c82 */ /* 0x000fe20008000000 */
[----:B------:R-:W-:Y:S02]  /*1770*/  @UP0 USHF.R.U32.HI UR5, URZ, UR4, UR10 ;  /* 0x00000004ff050299 */ /* 0x000fe4000801160a */
[----:B------:R-:W-:Y:S02]  /*1780*/  UIMAD.WIDE.U32 UR22, UR28, UR15, URZ ;  /* 0x0000000f1c1672a5 */ /* 0x000fe4000f8e00ff */
[----:B------:R-:W-:-:S02]  /*1790*/  UIMAD.WIDE.U32 UR10, UR5, UR8, URZ ;  /* 0x00000008050a72a5 */ /* 0x000fc4000f8e00ff */
[----:B------:R-:W-:Y:S02]  /*17a0*/  @UP1 USHF.R.U32.HI UR6, URZ, UR13, UR18 ;  /* 0x0000000dff061299 */ /* 0x000fe40008011612 */
[----:B------:R-:W-:Y:S02]  /*17b0*/  UIMAD.WIDE.U32 UR16, UR31, UR12, URZ ;  /* 0x0000000c1f1072a5 */ /* 0x000fe4000f8e00ff */
[----:B------:R-:W-:Y:S01]  /*17c0*/  UIMAD.WIDE.U32 UR18, UR6, UR8, URZ ;  /* 0x00000008061272a5 */ /* 0x000fe2000f8e00ff */
[----:B------:R-:W-:Y:S01]  /*17d0*/  UMOV UR22, UR23 ;  /* 0x0000001700167c82 */ /* 0x000fe20008000000 */
[----:B------:R-:W-:Y:S01]  /*17e0*/  UMOV UR10, UR11 ;  /* 0x0000000b000a7c82 */ /* 0x000fe20008000000 */
[----:B------:R-:W-:Y:S02]  /*17f0*/  USHF.R.U32.HI UR22, URZ, UR4, UR22 ;  /* 0x00000004ff167299 */ /* 0x000fe40008011616 */
[----:B------:R-:W-:Y:S02]  /*1800*/  @UP2 USHF.R.U32.HI UR5, URZ, UR9, UR10 ;  /* 0x00000009ff052299 */ /* 0x000fe4000801160a */
[----:B------:R-:W-:Y:S01]  /*1810*/  UMOV UR7, UR19 ;  /* 0x0000001300077c82 */ /* 0x000fe20008000000 */
[----:B------:R-:W-:Y:S01]  /*1820*/  UMOV UR16, UR17 ;  /* 0x0000001100107c82 */ /* 0x000fe20008000000 */
[----:B------:R-:W-:-:S02]  /*1830*/  @UP2 USHF.R.U32.HI UR6, URZ, UR9, UR7 ;  /* 0x00000009ff062299 */ /* 0x000fc40008011607 */
[----:B------:R-:W-:Y:S02]  /*1840*/  USHF.R.U32.HI UR16, URZ, UR13, UR16 ;  /* 0x0000000dff107299 */ /* 0x000fe40008011610 */
[----:B------:R-:W-:Y:S02]  /*1850*/  USEL UR4, UR28, UR22, !UP0 ;  /* 0x000000161c047287 */ /* 0x000fe4000c000000 */
[----:B------:R-:W-:Y:S02]  /*1860*/  UIMAD UR7, UR5, UR29, URZ ;  /* 0x0000001d050772a4 */ /* 0x000fe4000f8e02ff */
[----:B------:R-:W-:Y:S02]  /*1870*/  USEL UR5, UR31, UR16, !UP1 ;  /* 0x000000101f057287 */ /* 0x000fe4000c800000 */
[----:B------:R-:W-:Y:S02]  /*1880*/  UIMAD UR12, UR6, UR29, URZ ;  /* 0x0000001d060c72a4 */ /* 0x000fe4000f8e02ff */
[----:B------:R-:W-:-:S02]  /*1890*/  UISETP.GE.AND UP0, UPT, UR4, UR7, UPT ;  /* 0x000000070400728c */ /* 0x000fc4000bf06270 */
[----:B------:R-:W-:Y:S02]  /*18a0*/  UIMAD.WIDE.U32 UR10, UR4, UR8, URZ ;  /* 0x00000008040a72a5 */ /* 0x000fe4000f8e00ff */
[----:B------:R-:W-:Y:S02]  /*18b0*/  UISETP.GE.OR UP0, UPT, UR5, UR12, UP0 ;  /* 0x0000000c0500728c */ /* 0x000fe40008706670 */
[----:B------:R-:W-:Y:S02]  /*18c0*/  UIMAD.WIDE.U32 UR12, UR5, UR8, URZ ;  /* 0x00000008050c72a5 */ /* 0x000fe4000f8e00ff */
[----:B------:R-:W-:Y:S01]  /*18d0*/  UIADD3 UR10, UPT, UPT, -UR4, URZ, URZ ;  /* 0x000000ff040a7290 */ /* 0x000fe2000fffe1ff */
[----:B------:R-:W-:Y:S01]  /*18e0*/  UMOV UR8, UR11 ;  /* 0x0000000b00087c82 */ /* 0x000fe20008000000 */
[----:B------:R-:W-:Y:S02]  /*18f0*/  UIADD3 UR20, UPT, UPT, -UR5, URZ, URZ ;  /* 0x000000ff05147290 */ /* 0x000fe4000fffe1ff */
[----:B------:R-:W-:-:S03]  /*1900*/  USHF.R.U32.HI UR8, URZ, UR9, UR8 ;  /* 0x00000009ff087299 */ /* 0x000fc60008011608 */
[----:B------:R-:W-:Y:S01]  /*1910*/  @!UP0 UMOV UR7, UR13 ;  /* 0x0000000d00078c82 */ /* 0x000fe20008000000 */
[----:B------:R-:W-:Y:S02]  /*1920*/  UIMAD UR28, UR14, UR10, UR28 ;  /* 0x0000000a0e1c72a4 */ /* 0x000fe4000f8e021c */
[----:B------:R-:W-:Y:S02]  /*1930*/  USEL UR8, UR4, UR8, !UP2 ;  /* 0x0000000804087287 */ /* 0x000fe4000d000000 */
[----:B------:R-:W-:Y:S02]  /*1940*/  @!UP0 USHF.R.U32.HI UR7, URZ, UR9, UR7 ;  /* 0x00000009ff078299 */ /* 0x000fe40008011607 */
[----:B------:R-:W-:Y:S02]  /*1950*/  UIADD3 UR9, UPT, UPT, -UR8, URZ, URZ ;  /* 0x000000ff08097290 */ /* 0x000fe4000fffe1ff */
[----:B------:R-:W-:Y:S02]  /*1960*/  @!UP0 USEL UR7, UR5, UR7, !UP2 ;  /* 0x0000000705078287 */ /* 0x000fe4000d000000 */
[----:B------:R-:W-:-:S02]  /*1970*/  UIMAD UR9, UR29, UR9, UR4 ;  /* 0x000000091d0972a4 */ /* 0x000fc4000f8e0204 */
[----:B------:R-:W-:Y:S02]  /*1980*/  @!UP0 UIADD3 UR8, UPT, UPT, UR8, -UR7, URZ ;  /* 0x8000000708088290 */ /* 0x000fe4000fffe0ff */
[----:B------:R-:W-:Y:S02]  /*1990*/  @!UP0 UIMAD UR6, UR9, UR6, UR7 ;  /* 0x00000006090682a4 */ /* 0x000fe4000f8e0207 */
[----:B------:R-:W-:Y:S02]  /*19a0*/  @!UP0 UIMAD UR4, UR8, UR29, UR5 ;  /* 0x0000001d080482a4 */ /* 0x000fe4000f8e0205 */
[----:B------:R-:W-:Y:S02]  /*19b0*/  UIMAD UR20, UR30, UR20, UR31 ;  /* 0x000000141e1472a4 */ /* 0x000fe4000f8e021f */
[----:B------:R-:W-:Y:S01]  /*19c0*/  UIMAD UR28, UR4, UR14, UR28 ;  /* 0x0000000e041c72a4 */ /* 0x000fe2000f8e021c */
[----:B------:R-:W-:Y:S02]  /*19d0*/  @!UP0 UMOV UR5, UR6 ;  /* 0x0000000600058c82 */ /* 0x000fe40008000000 */
[----:B------:R-:W-:-:S12]  /*19e0*/  UIMAD UR20, UR5, UR30, UR20 ;  /* 0x0000001e051472a4 */ /* 0x000fd8000f8e0214 */
.L_x_19:
[----:B------:R-:W-:-:S09]  /*19f0*/  UISETP.NE.AND UP0, UPT, UR32, 0x1, UPT ;  /* 0x000000012000788c */ /* 0x000fd2000bf05270 */
[----:B------:R-:W-:Y:S05]  /*1a00*/  BRA.U UP0, `(.L_x_20) ;  /* 0x0000000100447547 */ /* 0x000fea000b800000 */
[----:B------:R-:W2:Y:S01]  /*1a10*/  LDCU.128 UR8, c[0x0][0xb10] ;  /* 0x00016200ff0877ac */ /* 0x000ea20008000c00 */
[----:B------:R-:W3:Y:S01]  /*1a20*/  LDCU UR12, c[0x0][0xb0c] ;  /* 0x00016180ff0c77ac */ /* 0x000ee20008000800 */
[----:B------:R-:W4:Y:S01]  /*1a30*/  LDCU UR13, c[0x0][0xb20] ;  /* 0x00016400ff0d77ac */ /* 0x000f220008000800 */
[----:B--2---:R-:W-:Y:S02]  /*1a40*/  UIMAD.WIDE.U32 UR6, UR20, UR8, URZ ;  /* 0x00000008140672a5 */ /* 0x004fe4000f8e00ff */
[----:B------:R-:W-:Y:S02]  /*1a50*/  UIMAD.WIDE.U32 UR4, UR28, UR11, URZ ;  /* 0x0000000b1c0472a5 */ /* 0x000fe4000f8e00ff */
[----:B---3--:R-:W-:Y:S02]  /*1a60*/  UISETP.NE.AND UP1, UPT, UR12, 0x1, UPT ;  /* 0x000000010c00788c */ /* 0x008fe4000bf25270 */
[----:B------:R-:W-:Y:S01]  /*1a70*/  UISETP.NE.AND UP0, UPT, UR10, 0x1, UPT ;  /* 0x000000010a00788c */ /* 0x000fe2000bf05270 */
[----:B------:R-:W-:-:S02]  /*1a80*/  UMOV UR6, UR7 ;  /* 0x0000000700067c82 */ /* 0x000fc40008000000 */
[----:B------:R-:W-:Y:S01]  /*1a90*/  UMOV UR4, UR5 ;  /* 0x0000000500047c82 */ /* 0x000fe20008000000 */
[----:B------:R-:W-:Y:S02]  /*1aa0*/  USHF.R.U32.HI UR9, URZ, UR9, UR6 ;  /* 0x00000009ff097299 */ /* 0x000fe40008011606 */
[----:B----4-:R-:W-:Y:S02]  /*1ab0*/  USHF.R.U32.HI UR4, URZ, UR13, UR4 ;  /* 0x0000000dff047299 */ /* 0x010fe40008011604 */
[----:B------:R-:W-:Y:S02]  /*1ac0*/  USEL UR5, UR20, UR9, !UP1 ;  /* 0x0000000914057287 */ /* 0x000fe4000c800000 */
[----:B------:R-:W-:-:S04]  /*1ad0*/  USEL UR4, UR28, UR4, !UP0 ;  /* 0x000000041c047287 */ /* 0x000fc8000c000000 */
[----:B------:R-:W-:Y:S02]  /*1ae0*/  UIADD3 UR6, UPT, UPT, -UR4, UR5, URZ ;  /* 0x0000000504067290 */ /* 0x000fe4000fffe1ff */
[----:B------:R-:W-:Y:S02]  /*1af0*/  UIADD3 UR4, UPT, UPT, UR4, -UR5, URZ ;  /* 0x8000000504047290 */ /* 0x000fe4000fffe0ff */
[----:B------:R-:W-:Y:S02]  /*1b00*/  UIMAD UR28, UR6, UR10, UR28 ;  /* 0x0000000a061c72a4 */ /* 0x000fe4000f8e021c */
[----:B------:R-:W-:-:S12]  /*1b10*/  UIMAD UR20, UR4, UR12, UR20 ;  /* 0x0000000c041472a4 */ /* 0x000fd8000f8e0214 */
.L_x_20:
[----:B------:R-:W-:-:S09]  /*1b20*/  UISETP.EQ.U32.AND UP0, UPT, UR35, 0x1, UPT ;  /* 0x000000012300788c */ /* 0x000fd2000bf02070 */
[----:B------:R-:W-:Y:S05]  /*1b30*/  BRA.U !UP0, `(.L_x_21) ;  /* 0x00000001080c7547 */ /* 0x000fea000b800000 */
[----:B------:R-:W-:Y:S01]  /*1b40*/  UCGABAR_WAIT ;  /* 0x0000000000007dc7 */ /* 0x000fe20008000000 */
[----:B------:R-:W-:Y:S01]  /*1b50*/  CCTL.IVALL ;  /* 0x00000000ff00798f */ /* 0x000fe20002000000 */
[----:B------:R-:W-:Y:S05]  /*1b60*/  BRA `(.L_x_22) ;  /* 0x0000000000047947 */ /* 0x000fea0003800000 */
.L_x_21:
[----:B------:R-:W-:Y:S06]  /*1b70*/  BAR.SYNC.DEFER_BLOCKING 0x0 ;  /* 0x0000000000007b1d */ /* 0x000fec0000010000 */
.L_x_22:
[----:B------:R-:W-:Y:S05]  /*1b80*/  BRA.U UP3, `(.L_x_23) ;  /* 0x00000021030c7547 */ /* 0x000fea000b800000 */
[----:B------:R-:W2:Y:S01]  /*1b90*/  LDCU UR6, c[0x0][0x38c] ;  /* 0x00007180ff0677ac */ /* 0x000ea20008000800 */
[----:B------:R-:W-:Y:S01]  /*1ba0*/  PLOP3.LUT P1, PT, PT, PT, UP5, 0x80, 0x8 ;  /* 0x000000000008781c */ /* 0x000fe20003f2f058 */
[----:B------:R-:W-:Y:S01]  /*1bb0*/  IMAD.MOV.U32 R12, RZ, RZ, 0x1 ;  /* 0x00000001ff0c7424 */ /* 0x000fe200078e00ff */
[----:B------:R-:W-:Y:S01]  /*1bc0*/  ISETP.NE.AND P2, PT, R0, RZ, P3 ;  /* 0x000000ff0000720c */ /* 0x000fe20001f45270 */
[----:B------:R-:W-:Y:S01]  /*1bd0*/  USHF.L.U32 UR7, UR31, 0x6, URZ ;  /* 0x000000061f077899 */ /* 0x000fe200080006ff */
[----:B------:R-:W-:Y:S01]  /*1be0*/  PLOP3.LUT P1, PT, P1, PT, PT, 0x8, 0x80 ;  /* 0x000000000080781c */ /* 0x000fe20000f2e170 */
[----:B------:R-:W-:Y:S01]  /*1bf0*/  UISETP.NE.AND UP1, UPT, UR25, URZ, UPT ;  /* 0x000000ff1900728c */ /* 0x000fe2000bf25270 */
[----:B------:R-:W-:Y:S01]  /*1c00*/  CS2R R10, SRZ ;  /* 0x00000000000a7805 */ /* 0x000fe2000001ff00 */
[----:B------:R-:W-:Y:S01]  /*1c10*/  IMAD.MOV.U32 R9, RZ, RZ, RZ ;  /* 0x000000ffff097224 */ /* 0x000fe200078e00ff */
[----:B------:R-:W3:Y:S01]  /*1c20*/  LDCU UR40, c[0x0][0x370] ;  /* 0x00006e00ff2877ac */ /* 0x000ee20008000800 */
[----:B------:R-:W-:Y:S01]  /*1c30*/  IMAD.MOV.U32 R8, RZ, RZ, 0x1 ;  /* 0x00000001ff087424 */ /* 0x000fe200078e00ff */
[----:B------:R-:W-:Y:S01]  /*1c40*/  USEL UR25, UR44, 0x2, UP1 ;  /* 0x000000022c197887 */ /* 0x000fe20008800000 */
[----:B------:R-:W4:Y:S01]  /*1c50*/  LDCU.64 UR30, c[0x0][0x348] ;  /* 0x00006900ff1e77ac */ /* 0x000f220008000a00 */
[----:B--2---:R-:W-:-:S02]  /*1c60*/  UIADD3 UR5, UPT, UPT, UR6, 0x3f, URZ ;  /* 0x0000003f06057890 */ /* 0x004fc4000fffe0ff */
[----:B------:R-:W-:Y:S02]  /*1c70*/  UIADD3 UR49, UPT, UPT, UR6, 0x7e, URZ ;  /* 0x0000007e06317890 */ /* 0x000fe4000fffe0ff */
[----:B------:R-:W-:Y:S01]  /*1c80*/  USHF.R.S32.HI UR4, URZ, 0x1f, UR5 ;  /* 0x0000001fff047899 */ /* 0x000fe20008011405 */
[----:B------:R-:W2:Y:S03]  /*1c90*/  LDCU UR39, c[0x0][0x374] ;  /* 0x00006e80ff2777ac */ /* 0x000ea60008000800 */
[----:B------:R-:W-:Y:S02]  /*1ca0*/  ULEA.HI UR4, UR4, UR5, URZ, 0x6 ;  /* 0x0000000504047291 */ /* 0x000fe4000f8f30ff */
[----:B------:R-:W-:Y:S02]  /*1cb0*/  ULOP3.LUT UR5, UR7, 0x40, URZ, 0xc0, !UPT ;  /* 0x0000004007057892 */ /* 0x000fe4000f8ec0ff */
[----:B------:R-:W-:-:S02]  /*1cc0*/  USHF.R.S32.HI UR43, URZ, 0x6, UR4 ;  /* 0x00000006ff2b7899 */ /* 0x000fc40008011404 */
[----:B------:R-:W-:Y:S02]  /*1cd0*/  UIADD3 UR4, UPT, UPT, UR6, -0x1, URZ ;  /* 0xffffffff06047890 */ /* 0x000fe4000fffe0ff */
[----:B------:R-:W-:Y:S02]  /*1ce0*/  UISETP.LT.U32.AND UP0, UPT, UR43, 0x1a, UPT ;  /* 0x0000001a2b00788c */ /* 0x000fe4000bf01070 */
[----:B------:R-:W-:Y:S02]  /*1cf0*/  UISETP.GE.U32.AND UP2, UPT, UR4, -0x7f, UPT ;  /* 0xffffff810400788c */ /* 0x000fe4000bf46070 */
[----:B------:R-:W-:Y:S02]  /*1d00*/  USEL UR41, UR43, 0x1a, UP0 ;  /* 0x0000001a2b297887 */ /* 0x000fe40008000000 */
[----:B------:R-:W-:Y:S02]  /*1d10*/  ULEA UR48, UR48, UR5, 0x5 ;  /* 0x0000000530307291 */ /* 0x000fe4000f8e28ff */
[----:B------:R-:W-:-:S02]  /*1d20*/  UIADD3 UR4, UPT, UPT, UR41, -0x1, URZ ;  /* 0xffffffff29047890 */ /* 0x000fc4000fffe0ff */
[----:B------:R-:W-:Y:S02]  /*1d30*/  ULEA UR45, UR45, UR5, 0x5 ;  /* 0x000000052d2d7291 */ /* 0x000fe4000f8e28ff */
[----:B------:R-:W-:Y:S02]  /*1d40*/  UIADD3 UR47, UPT, UPT, UR43, -UR41, URZ ;  /* 0x800000292b2f7290 */ /* 0x000fe4000fffe0ff */
[----:B------:R-:W-:Y:S01]  /*1d50*/  @UP2 UIADD3 UR4, UPT, UPT, UR41, URZ, URZ ;  /* 0x000000ff29042290 */ /* 0x000fe2000fffe0ff */
[----:B------:R-:W-:-:S03]  /*1d60*/  UMOV UR7, URZ ;  /* 0x000000ff00077c82 */ /* 0x000fc60008000000 */
[----:B------:R-:W-:Y:S02]  /*1d70*/  UIADD3 UR29, UPT, UPT, UR4, 0x1, URZ ;  /* 0x00000001041d7890 */ /* 0x000fe4000fffe0ff */
[----:B--234-:R-:W-:-:S12]  /*1d80*/  UIADD3 UR44, UPT, UPT, -UR4, URZ, URZ ;  /* 0x000000ff042c7290 */ /* 0x01cfd8000fffe1ff */
.L_x_43:
[----:B------:R-:W-:Y:S01]  /*1d90*/  UISETP.NE.AND UP0, UPT, UR46, URZ, UPT ;  /* 0x000000ff2e00728c */ /* 0x000fe2000bf05270 */
[----:B------:R-:W2:Y:S08]  /*1da0*/  S2UR UR46, SR_CgaCtaId ;  /* 0x00000000002e79c3 */ /* 0x000eb00000008800 */
[----:B------:R-:W-:Y:S05]  /*1db0*/  BRA.U UP0, `(.L_x_24) ;  /* 0x0000000100347547 */ /* 0x000fea000b800000 */
[----:B------:R-:W3:Y:S01]  /*1dc0*/  S2R R0, SR_CgaCtaId ;  /* 0x0000000000007919 */ /* 0x000ee20000008800 */
[----:B------:R-:W-:-:S04]  /*1dd0*/  MOV R2, 0x400 ;  /* 0x0000040000027802 */ /* 0x000fc80000000f00 */
[----:B---3--:R-:W-:Y:S02]  /*1de0*/  LEA R0, R0, R2, 0x18 ;  /* 0x0000000200007211 */ /* 0x008fe400078ec0ff */
[----:B------:R-:W-:-:S03]  /*1df0*/  SHF.L.U32 R2, R8, 0x1f, RZ ;  /* 0x0000001f08027819 */ /* 0x000fc600000006ff */
[----:B------:R-:W-:-:S04]  /*1e00*/  IMAD R0, R9, 0x8, R0 ;  /* 0x0000000809007824 */ /* 0x000fc800078e0200 */
[----:B------:R-:W3:Y:S02]  /*1e10*/  SYNCS.PHASECHK.TRANS64.TRYWAIT P0, [R0+URZ+0x240], R2 ;  /* 0x00024002000075a7 */ /* 0x000ee400080011ff */
[----:B---3--:R-:W-:Y:S05]  /*1e20*/  @!P0 BRA `(.L_x_25) ;  /* 0x0000007000508947 */ /* 0x008fea0003800000 */
.L_x_146:
[----:B------:R-:W-:Y:S01]  /*1e30*/  VIADD R9, R9, 0x1 ;  /* 0x0000000109097836 */ /* 0x000fe20000000000 */
[----:B------:R3:W-:Y:S04]  /*1e40*/  SYNCS.ARRIVE.TRANS64.A1T0 RZ, [R0+URZ+0x230], RZ ;  /* 0x000230ff00ff79a7 */ /* 0x0007e800081000ff */
[----:B------:R-:W-:-:S04]  /*1e50*/  ISETP.NE.AND P0, PT, R9, 0x2, PT ;  /* 0x000000020900780c */ /* 0x000fc80003f05270 */
[----:B------:R-:W-:Y:S02]  /*1e60*/  SEL R9, R9, RZ, P0 ;  /* 0x000000ff09097207 */ /* 0x000fe40000000000 */
[----:B---3--:R-:W-:-:S04]  /*1e70*/  SEL R0, RZ, 0x1, P0 ;  /* 0x00000001ff007807 */ /* 0x008fc80000000000 */
[----:B------:R-:W-:-:S07]  /*1e80*/  LOP3.LUT R8, R8, R0, RZ, 0x3c, !PT ;  /* 0x0000000008087212 */ /* 0x000fce00078e3cff */
.L_x_24:
[----:B------:R-:W-:Y:S01]  /*1e90*/  UMOV UR6, 0x400 ;  /* 0x0000040000067882 */ /* 0x000fe20000000000 */
[----:B------:R-:W-:Y:S01]  /*1ea0*/  SHF.L.U32 R0, R12, 0x1f, RZ ;  /* 0x0000001f0c007819 */ /* 0x000fe200000006ff */
[----:B--2---:R-:W-:Y:S02]  /*1eb0*/  ULEA UR6, UR46, UR6, 0x18 ;  /* 0x000000062e067291 */ /* 0x004fe4000f8ec0ff */
[----:B------:R-:W-:Y:S02]  /*1ec0*/  UISETP.GE.U32.AND UP0, UPT, UR49, 0x7f, UPT ;  /* 0x0000007f3100788c */ /* 0x000fe4000bf06070 */
[----:B------:R-:W-:Y:S02]  /*1ed0*/  ULEA UR4, UR7, UR6, 0x3 ;  /* 0x0000000607047291 */ /* 0x000fe4000f8e18ff */
[----:B------:R-:W-:Y:S01]  /*1ee0*/  ULEA UR11, UR28, UR48, 0x7 ;  /* 0x000000301c0b7291 */ /* 0x000fe2000f8e38ff */
[----:B------:R-:W-:-:S06]  /*1ef0*/  UMOV UR13, URZ ;  /* 0x000000ff000d7c82 */ /* 0x000fcc0008000000 */
[----:B------:R2:W3:Y:S01]  /*1f00*/  SYNCS.PHASECHK.TRANS64.TRYWAIT P0, [UR4+0xd0], R0 ;  /* 0x0000d000ff0075a7 */ /* 0x0004e20008001104 */
[----:B------:R-:W-:-:S04]  /*1f10*/  ULEA.HI UR4, UR20, UR20, URZ, 0x1 ;  /* 0x0000001414047291 */ /* 0x000fc8000f8f08ff */
[----:B------:R-:W-:-:S04]  /*1f20*/  USHF.L.U32 UR4, UR4, 0x6, URZ ;  /* 0x0000000604047899 */ /* 0x000fc800080006ff */
[----:B------:R-:W-:-:S04]  /*1f30*/  ULOP3.LUT UR35, UR4, 0xffffff80, URZ, 0xc0, !UPT ;  /* 0xffffff8004237892 */ /* 0x000fc8000f8ec0ff */
[----:B------:R-:W-:Y:S01]  /*1f40*/  UIADD3 UR35, UPT, UPT, UR45, UR35, URZ ;  /* 0x000000232d237290 */ /* 0x000fe2000fffe0ff */
[----:B------:R-:W-:Y:S11]  /*1f50*/  BRA.U !UP0, `(.L_x_26) ;  /* 0x0000000108cc7547 */ /* 0x000ff6000b800000 */
[----:B------:R-:W-:Y:S01]  /*1f60*/  UMOV UR18, UR44 ;  /* 0x0000002c00127c82 */ /* 0x000fe20008000000 */
[----:B------:R-:W-:Y:S01]  /*1f70*/  UMOV UR4, UR7 ;  /* 0x0000000700047c82 */ /* 0x000fe20008000000 */
[----:B------:R-:W-:-:S05]  /*1f80*/  UMOV UR34, URZ ;  /* 0x000000ff00227c82 */ /* 0x000fca0008000000 */
.L_x_32:
[----:B------:R-:W-:Y:S01]  /*1f90*/  ULEA UR33, UR4, UR6, 0x3 ;  /* 0x0000000604217291 */ /* 0x000fe2000f8e18ff */
[----:B------:R-:W-:Y:S01]  /*1fa0*/  @P3 MOV R2, 0x4000 ;  /* 0x0000400000023802 */ /* 0x000fe20000000f00 */
[----:B-1-34-:R-:W-:Y:S10]  /*1fb0*/  @P0 BRA `(.L_x_27) ;  /* 0x00000000000c0947 */ /* 0x01aff40003800000 */
[----:B------:R-:W-:-:S04]  /*1fc0*/  SHF.L.U32 R3, R12, 0x1f, RZ ;  /* 0x0000001f0c037819 */ /* 0x000fc800000006ff */
[----:B------:R-:W3:Y:S02]  /*1fd0*/  SYNCS.PHASECHK.TRANS64.TRYWAIT P0, [UR33+0xd0], R3 ;  /* 0x0000d003ff0075a7 */ /* 0x000ee40008001121 */
[----:B---3--:R-:W-:Y:S05]  /*1fe0*/  @!P0 BRA `(.L_x_28) ;  /* 0x0000006c00f48947 */ /* 0x008fea0003800000 */
.L_x_27:
[----:B------:R3:W-:Y:S01]  /*1ff0*/  @P3 SYNCS.ARRIVE.TRANS64 RZ, [UR33], R2 ;  /* 0x00000002ffff39a7 */ /* 0x0007e20008000021 */
[----:B------:R-:W-:Y:S02]  /*2000*/  ULOP3.LUT UR5, UR25, 0x2, URZ, 0xfc, !UPT ;  /* 0x0000000219057892 */ /* 0x000fe4000f8efcff */
[----:B------:R-:W-:Y:S02]  /*2010*/  UIADD3 UR18, UPT, UPT, UR18, 0x1, URZ ;  /* 0x0000000112127890 */ /* 0x000fe4000fffe0ff */
[----:B------:R-:W-:Y:S02]  /*2020*/  UISETP.NE.AND UP0, UPT, UR5, 0x2, UPT ;  /* 0x000000020500788c */ /* 0x000fe4000bf05270 */
[----:B------:R-:W-:-:S07]  /*2030*/  UISETP.NE.AND UP2, UPT, UR18, 0x1, UPT ;  /* 0x000000011200788c */ /* 0x000fce000bf45270 */
[----:B------:R-:W-:Y:S05]  /*2040*/  BRA.U UP0, `(.L_x_29) ;  /* 0x0000000100047547 */ /* 0x000fea000b800000 */
[----:B-1----:R-:W-:Y:S05]  /*2050*/  BPT.TRAP 0x1 ;  /* 0x000000040000795c */ /* 0x002fea0000300000 */
.L_x_29:
[----:B------:R-:W-:Y:S04]  /*2060*/  BSSY.RECONVERGENT B0, `(.L_x_30) ;  /* 0x0000003000007945 */ /* 0x000fe80003800200 */
[----:B------:R-:W-:Y:S05]  /*2070*/  @!P2 BRA `(.L_x_31) ;  /* 0x000000000004a947 */ /* 0x000fea0003800000 */
[----:B-1----:R-:W-:Y:S05]  /*2080*/  BPT.TRAP 0x1 ;  /* 0x000000040000795c */ /* 0x002fea0000300000 */
.L_x_31:
[----:B-1----:R-:W-:Y:S05]  /*2090*/  BSYNC.RECONVERGENT B0 ;  /* 0x0000000000007941 */ /* 0x002fea0003800200 */
.L_x_30:
[----:B------:R-:W-:Y:S02]  /*20a0*/  UIADD3 UR5, UPT, UPT, UR4, 0x1, URZ ;  /* 0x0000000104057890 */ /* 0x000fe4000fffe0ff */
[----:B------:R-:W-:Y:S02]  /*20b0*/  USHF.L.U32 UR4, UR4, 0xc, URZ ;  /* 0x0000000c04047899 */ /* 0x000fe400080006ff */
[----:B------:R-:W-:Y:S02]  /*20c0*/  UISETP.NE.AND UP0, UPT, UR5, 0x1a, UPT ;  /* 0x0000001a0500788c */ /* 0x000fe4000bf05270 */
[----:B------:R-:W-:Y:S02]  /*20d0*/  UIADD3 UR16, UP1, UPT, UR30, 0x80, URZ ;  /* 0x000000801e107890 */ /* 0x000fe4000ff3e0ff */
[----:B------:R-:W-:Y:S02]  /*20e0*/  USEL UR8, URZ, 0x1, UP0 ;  /* 0x00000001ff087887 */ /* 0x000fe40008000000 */
[----:B------:R-:W-:-:S02]  /*20f0*/  USEL UR7, UR5, URZ, UP0 ;  /* 0x000000ff05077287 */ /* 0x000fc40008000000 */
[----:B------:R-:W-:Y:S02]  /*2100*/  ULOP3.LUT UR32, UR27, UR4, URZ, 0xfc, !UPT ;  /* 0x000000041b207292 */ /* 0x000fe4000f8efcff */
[----:B------:R-:W-:Y:S01]  /*2110*/  ULEA UR5, UR7, UR6, 0x3 ;  /* 0x0000000607057291 */ /* 0x000fe2000f8e18ff */
[----:B------:R-:W-:Y:S01]  /*2120*/  LOP3.LUT R12, R12, UR8, RZ, 0x3c, !PT ;  /* 0x000000080c0c7c12 */ /* 0x000fe2000f8e3cff */
[----:B------:R-:W-:Y:S02]  /*2130*/  UIADD3 UR14, UP0, UPT, UR30, 0x180, URZ ;  /* 0x000001801e0e7890 */ /* 0x000fe4000ff1e0ff */
[----:B------:R-:W-:Y:S01]  /*2140*/  ULOP3.LUT UR8, UR26, UR4, URZ, 0xfc, !UPT ;  /* 0x000000041a087292 */ /* 0x000fe2000f8efcff */
[----:B--2---:R-:W-:Y:S01]  /*2150*/  SHF.L.U32 R0, R12, 0x1f, RZ ;  /* 0x0000001f0c007819 */ /* 0x004fe200000006ff */
[----:B------:R-:W-:Y:S02]  /*2160*/  ULOP3.LUT UR33, UR33, 0xfefffff8, URZ, 0xc0, !UPT ;  /* 0xfefffff821217892 */ /* 0x000fe4000f8ec0ff */
[----:B------:R-:W-:Y:S01]  /*2170*/  UIADD3.X UR17, UPT, UPT, URZ, UR31, URZ, UP1, !UPT ;  /* 0x0000001fff117290 */ /* 0x000fe20008ffe4ff */
[----:B------:R4:W1:Y:S01]  /*2180*/  SYNCS.PHASECHK.TRANS64.TRYWAIT P0, [UR5+0xd0], R0 ;  /* 0x0000d000ff0075a7 */ /* 0x0008620008001105 */
[----:B------:R-:W-:-:S02]  /*2190*/  UIADD3 UR32, UPT, UPT, UR6, 0x4400, UR32 ;  /* 0x0000440006207890 */ /* 0x000fc4000fffe020 */
[----:B------:R-:W-:Y:S02]  /*21a0*/  UPRMT UR5, URZ, 0x5410, UR24 ;  /* 0x00005410ff057896 */ /* 0x000fe40008000018 */
[----:B------:R-:W-:Y:S02]  /*21b0*/  UIADD3 UR8, UPT, UPT, UR6, 0x1e400, UR8 ;  /* 0x0001e40006087890 */ /* 0x000fe4000fffe008 */
[----:B------:R-:W-:Y:S02]  /*21c0*/  UIADD3.X UR15, UPT, UPT, URZ, UR31, URZ, UP0, !UPT ;  /* 0x0000001fff0f7290 */ /* 0x000fe400087fe4ff */
[----:B------:R-:W-:Y:S01]  /*21d0*/  UPRMT UR4, URZ, 0x5410, UR21 ;  /* 0x00005410ff047896 */ /* 0x000fe20008000015 */
[----:B------:R-:W-:Y:S01]  /*21e0*/  UMOV UR22, 0x0 ;  /* 0x0000000000167882 */ /* 0x000fe20000000000 */
[----:B------:R-:W-:Y:S01]  /*21f0*/  UMOV UR23, 0x10000000 ;  /* 0x1000000000177882 */ /* 0x000fe20000000000 */
[----:B------:R-:W-:Y:S01]  /*2200*/  UMOV UR10, UR34 ;  /* 0x00000022000a7c82 */ /* 0x000fe20008000000 */
[----:B------:R-:W-:Y:S01]  /*2210*/  UMOV UR12, UR36 ;  /* 0x00000024000c7c82 */ /* 0x000fe20008000000 */
[----:B------:R-:W-:Y:S01]  /*2220*/  UMOV UR9, UR33 ;  /* 0x0000002100097c82 */ /* 0x000fe20008000000 */
[----:B------:R2:W-:Y:S01]  /*2230*/  UTMALDG.3D.MULTICAST.2CTA [UR32], [UR16], UR5, desc[UR22] ;  /* 0x00001620100073b4 */ /* 0x0005e20008211805 */
[----:B------:R-:W-:-:S02]  /*2240*/  UMOV UR13, UR29 ;  /* 0x0000001d000d7c82 */ /* 0x000fc40008000000 */
[----:B------:R3:W-:Y:S01]  /*2250*/  UTMALDG.3D.MULTICAST.2CTA [UR8], [UR14], UR4, desc[UR22] ;  /* 0x000016080e0073b4 */ /* 0x0007e20008211804 */
[----:B--2---:R-:W-:Y:S01]  /*2260*/  UIADD3 UR34, UPT, UPT, UR34, 0x40, URZ ;  /* 0x0000004022227890 */ /* 0x004fe2000fffe0ff */
[----:B---3--:R-:W-:Y:S01]  /*2270*/  UMOV UR4, UR7 ;  /* 0x0000000700047c82 */ /* 0x008fe20008000000 */
[----:B------:R-:W-:Y:S10]  /*2280*/  BRA.U UP2, `(.L_x_32) ;  /* 0xfffffffd02407547 */ /* 0x000ff4000b83ffff */
.L_x_26:
[----:B------:R-:W-:Y:S01]  /*2290*/  ULEA UR4, UR7, UR6, 0x3 ;  /* 0x0000000607047291 */ /* 0x000fe2000f8e18ff */
[----:B--2-4-:R-:W-:Y:S01]  /*22a0*/  SHF.L.U32 R0, R12, 0x1f, RZ ;  /* 0x0000001f0c007819 */ /* 0x014fe200000006ff */
[----:B------:R-:W-:Y:S01]  /*22b0*/  @!P1 SYNCS.ARRIVE.TRANS64.A1T0 RZ, [UR6+0x1c8], RZ ;  /* 0x0001c8ffffff99a7 */ /* 0x000fe20008100006 */
[----:B------:R-:W-:-:S06]  /*22c0*/  UISETP.GT.AND UP0, UPT, UR43, UR41, UPT ;  /* 0x000000292b00728c */ /* 0x000fcc000bf04270 */
[----:B-1-3--:R1:W2:Y:S03]  /*22d0*/  SYNCS.PHASECHK.TRANS64.TRYWAIT P0, [UR4+0xd0], R0 ;  /* 0x0000d000ff0075a7 */ /* 0x00a2a60008001104 */
[----:B------:R-:W-:Y:S05]  /*22e0*/  BRA.U !UP0, `(.L_x_33) ;  /* 0x0000000108cc7547 */ /* 0x000fea000b800000 */
[----:B------:R-:W-:Y:S01]  /*22f0*/  UIADD3 UR28, UPT, UPT, UR47, UR13, URZ ;  /* 0x0000000d2f1c7290 */ /* 0x000fe2000fffe0ff */
[----:B------:R-:W-:-:S11]  /*2300*/  UMOV UR4, UR7 ;  /* 0x0000000700047c82 */ /* 0x000fd60008000000 */
.L_x_39:
[----:B------:R-:W-:Y:S01]  /*2310*/  ULEA UR17, UR4, UR6, 0x3 ;  /* 0x0000000604117291 */ /* 0x000fe2000f8e18ff */
[----:B--2---:R-:W-:Y:S01]  /*2320*/  @P3 MOV R2, 0x4000 ;  /* 0x0000400000023802 */ /* 0x004fe20000000f00 */
[----:B--2-4-:R-:W-:Y:S10]  /*2330*/  @P0 BRA `(.L_x_34) ;  /* 0x00000000000c0947 */ /* 0x014ff40003800000 */
[----:B------:R-:W-:-:S04]  /*2340*/  SHF.L.U32 R3, R12, 0x1f, RZ ;  /* 0x0000001f0c037819 */ /* 0x000fc800000006ff */
[----:B------:R-:W2:Y:S02]  /*2350*/  SYNCS.PHASECHK.TRANS64.TRYWAIT P0, [UR17+0xd0], R3 ;  /* 0x0000d003ff0075a7 */ /* 0x000ea40008001111 */
[----:B--2---:R-:W-:Y:S05]  /*2360*/  @!P0 BRA `(.L_x_35) ;  /* 0x0000006c002c8947 */ /* 0x004fea0003800000 */
.L_x_34:
[----:B------:R2:W-:Y:S01]  /*2370*/  @P3 SYNCS.ARRIVE.TRANS64 RZ, [UR17], R2 ;  /* 0x00000002ffff39a7 */ /* 0x0005e20008000011 */
[----:B------:R-:W-:-:S04]  /*2380*/  ULOP3.LUT UR5, UR25, 0x2, URZ, 0xfc, !UPT ;  /* 0x0000000219057892 */ /* 0x000fc8000f8efcff */
[----:B------:R-:W-:-:S09]  /*2390*/  UISETP.NE.AND UP0, UPT, UR5, 0x2, UPT ;  /* 0x000000020500788c */ /* 0x000fd2000bf05270 */
[----:B------:R-:W-:Y:S05]  /*23a0*/  BRA.U UP0, `(.L_x_36) ;  /* 0x0000000100047547 */ /* 0x000fea000b800000 */
[----:B------:R-:W-:Y:S05]  /*23b0*/  BPT.TRAP 0x1 ;  /* 0x000000040000795c */ /* 0x000fea0000300000 */
.L_x_36:
[----:B------:R-:W-:Y:S04]  /*23c0*/  BSSY.RECONVERGENT B0, `(.L_x_37) ;  /* 0x0000003000007945 */ /* 0x000fe80003800200 */
[----:B------:R-:W-:Y:S05]  /*23d0*/  @!P2 BRA `(.L_x_38) ;  /* 0x000000000004a947 */ /* 0x000fea0003800000 */
[----:B------:R-:W-:Y:S05]  /*23e0*/  BPT.TRAP 0x1 ;  /* 0x000000040000795c */ /* 0x000fea0000300000 */
.L_x_38:
[----:B------:R-:W-:Y:S05]  /*23f0*/  BSYNC.RECONVERGENT B0 ;  /* 0x0000000000007941 */ /* 0x000fea0003800200 */
.L_x_37:
[----:B------:R-:W-:Y:S02]  /*2400*/  UIADD3 UR5, UPT, UPT, UR4, 0x1, URZ ;  /* 0x0000000104057890 */ /* 0x000fe4000fffe0ff */
[----:B------:R-:W-:Y:S02]  /*2410*/  USHF.L.U32 UR4, UR4, 0xc, URZ ;  /* 0x0000000c04047899 */ /* 0x000fe400080006ff */
[----:B------:R-:W-:Y:S02]  /*2420*/  UISETP.NE.AND UP0, UPT, UR5, 0x1a, UPT ;  /* 0x0000001a0500788c */ /* 0x000fe4000bf05270 */
[----:B------:R-:W-:Y:S02]  /*2430*/  USHF.L.U32 UR18, UR13, 0x6, URZ ;  /* 0x000000060d127899 */ /* 0x000fe400080006ff */
[----:B------:R-:W-:Y:S02]  /*2440*/  USEL UR8, URZ, 0x1, UP0 ;  /* 0x00000001ff087887 */ /* 0x000fe40008000000 */
[----:B------:R-:W-:-:S02]  /*2450*/  USEL UR7, UR5, URZ, UP0 ;  /* 0x000000ff05077287 */ /* 0x000fc40008000000 */
[----:B------:R-:W-:Y:S02]  /*2460*/  UIADD3 UR22, UP0, UPT, UR30, 0x180, URZ ;  /* 0x000001801e167890 */ /* 0x000fe4000ff1e0ff */
[----:B------:R-:W-:Y:S01]  /*2470*/  ULEA UR5, UR7, UR6, 0x3 ;  /* 0x0000000607057291 */ /* 0x000fe2000f8e18ff */
[----:B------:R-:W-:Y:S01]  /*2480*/  LOP3.LUT R12, R12, UR8, RZ, 0x3c, !PT ;  /* 0x000000080c0c7c12 */ /* 0x000fe2000f8e3cff */
[----:B------:R-:W-:Y:S02]  /*2490*/  UIADD3 UR13, UPT, UPT, UR13, 0x1, URZ ;  /* 0x000000010d0d7890 */ /* 0x000fe4000fffe0ff */
[----:B------:R-:W-:Y:S01]  /*24a0*/  UIADD3 UR14, UP1, UPT, UR30, 0x80, URZ ;  /* 0x000000801e0e7890 */ /* 0x000fe2000ff3e0ff */
[----:B-1----:R-:W-:Y:S01]  /*24b0*/  SHF.L.U32 R0, R12, 0x1f, RZ ;  /* 0x0000001f0c007819 */ /* 0x002fe200000006ff */
[----:B------:R-:W-:Y:S02]  /*24c0*/  ULOP3.LUT UR16, UR27, UR4, URZ, 0xfc, !UPT ;  /* 0x000000041b107292 */ /* 0x000fe4000f8efcff */
[----:B------:R-:W-:Y:S01]  /*24d0*/  UIADD3.X UR23, UPT, UPT, URZ, UR31, URZ, UP0, !UPT ;  /* 0x0000001fff177290 */ /* 0x000fe200087fe4ff */
[----:B------:R3:W4:Y:S01]  /*24e0*/  SYNCS.PHASECHK.TRANS64.TRYWAIT P0, [UR5+0xd0], R0 ;  /* 0x0000d000ff0075a7 */ /* 0x0007220008001105 */
[----:B------:R-:W-:-:S02]  /*24f0*/  ULOP3.LUT UR8, UR26, UR4, URZ, 0xfc, !UPT ;  /* 0x000000041a087292 */ /* 0x000fc4000f8efcff */
[----:B------:R-:W-:Y:S02]  /*2500*/  UISETP.NE.AND UP0, UPT, UR13, UR28, UPT ;  /* 0x0000001c0d00728c */ /* 0x000fe4000bf05270 */
[----:B------:R-:W-:Y:S02]  /*2510*/  ULOP3.LUT UR17, UR17, 0xfefffff8, URZ, 0xc0, !UPT ;  /* 0xfefffff811117892 */ /* 0x000fe4000f8ec0ff */
[----:B------:R-:W-:Y:S02]  /*2520*/  UIADD3 UR16, UPT, UPT, UR6, 0x4400, UR16 ;  /* 0x0000440006107890 */ /* 0x000fe4000fffe010 */
[----:B------:R-:W-:Y:S02]  /*2530*/  UIADD3.X UR15, UPT, UPT, URZ, UR31, URZ, UP1, !UPT ;  /* 0x0000001fff0f7290 */ /* 0x000fe40008ffe4ff */
[----:B------:R-:W-:Y:S02]  /*2540*/  UPRMT UR5, URZ, 0x5410, UR24 ;  /* 0x00005410ff057896 */ /* 0x000fe40008000018 */
[----:B------:R-:W-:-:S02]  /*2550*/  UIADD3 UR8, UPT, UPT, UR6, 0x1e400, UR8 ;  /* 0x0001e40006087890 */ /* 0x000fc4000fffe008 */
[----:B------:R-:W-:Y:S01]  /*2560*/  UPRMT UR4, URZ, 0x5410, UR21 ;  /* 0x00005410ff047896 */ /* 0x000fe20008000015 */
[----:B------:R-:W-:Y:S01]  /*2570*/  UMOV UR32, 0x0 ;  /* 0x0000000000207882 */ /* 0x000fe20000000000 */
[----:B------:R-:W-:Y:S01]  /*2580*/  UMOV UR33, 0x10000000 ;  /* 0x1000000000217882 */ /* 0x000fe20000000000 */
[----:B------:R-:W-:Y:S01]  /*2590*/  UMOV UR19, UR35 ;  /* 0x0000002300137c82 */ /* 0x000fe20008000000 */
[----:B------:R-:W-:Y:S01]  /*25a0*/  UMOV UR20, UR36 ;  /* 0x0000002400147c82 */ /* 0x000fe20008000000 */
[----:B------:R-:W-:Y:S01]  /*25b0*/  UMOV UR12, UR36 ;  /* 0x00000024000c7c82 */ /* 0x000fe20008000000 */
[----:B------:R-:W-:Y:S01]  /*25c0*/  UMOV UR9, UR17 ;  /* 0x0000001100097c82 */ /* 0x000fe20008000000 */
[----:B------:R-:W-:Y:S01]  /*25d0*/  UMOV UR10, UR18 ;  /* 0x00000012000a7c82 */ /* 0x000fe20008000000 */
[----:B------:R-:W-:Y:S01]  /*25e0*/  UTMALDG.3D.MULTICAST.2CTA [UR16], [UR14], UR5, desc[UR32] ;  /* 0x000020100e0073b4 */ /* 0x000fe20008211805 */
[----:B------:R1:W-:Y:S02]  /*25f0*/  UTMALDG.3D.MULTICAST.2CTA [UR8], [UR22], UR4, desc[UR32] ;  /* 0x00002008160073b4 */ /* 0x0003e40008211804 */
[----:B-1----:R-:W-:Y:S01]  /*2600*/  UMOV UR4, UR7 ;  /* 0x0000000700047c82 */ /* 0x002fe20008000000 */
[----:B---3--:R-:W-:Y:S05]  /*2610*/  BRA.U UP0, `(.L_x_39) ;  /* 0xfffffffd003c7547 */ /* 0x008fea000b83ffff */
.L_x_33:
[C---:B------:R-:W-:Y:S01]  /*2620*/  LEA R3, R11.reuse, UR6, 0x3 ;  /* 0x000000060b037c11 */ /* 0x040fe2000f8e18ff */
[----:B------:R-:W-:Y:S01]  /*2630*/  NOP ;  /* 0x0000000000007918 */ /* 0x000fe20000000000 */
[----:B-1----:R-:W-:Y:S02]  /*2640*/  SHF.L.U32 R0, R10, 0x1f, RZ ;  /* 0x0000001f0a007819 */ /* 0x002fe400000006ff */
[----:B------:R-:W-:Y:S02]  /*2650*/  LEA R4, R11, UR6, 0x4 ;  /* 0x000000060b047c11 */ /* 0x000fe4000f8e20ff */
[----:B--2-4-:R-:W1:Y:S02]  /*2660*/  SYNCS.PHASECHK.TRANS64.TRYWAIT P0, [R3+URZ+0x1d0], R0 ;  /* 0x0001d000030075a7 */ /* 0x014e6400080011ff */
[----:B-1----:R-:W-:Y:S05]  /*2670*/  @!P0 BRA `(.L_x_40) ;  /* 0x0000006800808947 */ /* 0x002fea0003800000 */
.L_x_149:
[----:B------:R-:W2:Y:S01]  /*2680*/  LDS.128 R4, [R4+0x260] ;  /* 0x0002600004047984 */ /* 0x000ea20000000c00 */
[----:B------:R-:W-:Y:S01]  /*2690*/  UISETP.GE.AND UP0, UPT, UR42, 0x1, UPT ;  /* 0x000000012a00788c */ /* 0x000fe2000bf06270 */
[----:B------:R-:W-:Y:S01]  /*26a0*/  @!PT LDS RZ, [RZ] ;  /* 0x00000000fffff984 */ /* 0x000fe20000000800 */
[----:B------:R-:W-:Y:S01]  /*26b0*/  @!PT LDS RZ, [RZ] ;  /* 0x00000000fffff984 */ /* 0x000fe20000000800 */
[----:B------:R-:W-:Y:S01]  /*26c0*/  @!PT LDS RZ, [RZ] ;  /* 0x00000000fffff984 */ /* 0x000fe20000000800 */
[----:B------:R-:W-:Y:S01]  /*26d0*/  @!PT LDS RZ, [RZ] ;  /* 0x00000000fffff984 */ /* 0x000fe20000000800 */
[----:B------:R3:W-:Y:S06]  /*26e0*/  MEMBAR.ALL.CTA ;  /* 0x0000000000007992 */ /* 0x0007ec0000008000 */
[----:B---3--:R-:W3:Y:S01]  /*26f0*/  FENCE.VIEW.ASYNC.S ;  /* 0x00000000000073c6 */ /* 0x008ee20000000000 */
[----:B--2---:R-:W-:-:S13]  /*2700*/  LOP3.LUT P0, RZ, R6, 0x1, RZ, 0xc0, !PT ;  /* 0x0000000106ff7812 */ /* 0x004fda000780c0ff */
[----:B---3--:R-:W-:Y:S01]  /*2710*/  VOTEU.ANY UP1, P0 ;  /* 0x0000000000ff7886 */ /* 0x008fe20000020100 */
[----:B------:R-:W-:-:S13]  /*2720*/  PLOP3.LUT P0, PT, PT, PT, UP1, 0x80, 0x8 ;  /* 0x000000000008781c */ /* 0x000fda0003f0f018 */
[----:B-1----:R-:W-:Y:S02]  /*2730*/  @P0 LOP3.LUT R0, R5, 0xffff, RZ, 0xc0, !PT ;  /* 0x0000ffff05000812 */ /* 0x002fe400078ec0ff */
[----:B------:R-:W-:Y:S02]  /*2740*/  @P0 MOV R2, R4 ;  /* 0x0000000400020202 */ /* 0x000fe40000000f00 */
[----:B------:R-:W-:Y:S01]  /*2750*/  @P0 R2UR UR5, R0 ;  /* 0x00000000000502ca */ /* 0x000fe200000e0000 */
[----:B------:R-:W-:Y:S01]  /*2760*/  VIADD R0, R3, 0x1e0 ;  /* 0x000001e003007836 */ /* 0x000fe20000000000 */
[----:B------:R-:W-:Y:S02]  /*2770*/  @P0 SHF.R.U32.HI R4, RZ, 0x10, R5 ;  /* 0x00000010ff040819 */ /* 0x000fe40000011605 */
[----:B------:R-:W-:Y:S02]  /*2780*/  @P0 R2UR UR8, R2 ;  /* 0x00000000020802ca */ /* 0x000fe400000e0000 */
[----:B------:R-:W-:-:S02]  /*2790*/  PRMT R0, RZ, 0x654, R0 ;  /* 0x00000654ff007816 */ /* 0x000fc40000000000 */
[----:B------:R-:W-:Y:S02]  /*27a0*/  @P0 R2UR UR4, R4 ;  /* 0x00000000040402ca */ /* 0x000fe400000e0000 */
[----:B------:R1:W-:Y:S03]  /*27b0*/  SYNCS.ARRIVE.TRANS64.RED.A1T0 RZ, [R0+URZ], RZ ;  /* 0x000000ff00ff79a7 */ /* 0x0003e600081004ff */
[----:B------:R-:W-:-:S04]  /*27c0*/  @UP1 UMOV UR37, UR5 ;  /* 0x0000000500251c82 */ /* 0x000fc80008000000 */
[----:B------:R-:W-:-:S04]  /*27d0*/  @UP1 UMOV UR38, UR8 ;  /* 0x0000000800261c82 */ /* 0x000fc80008000000 */
[----:B------:R-:W-:Y:S01]  /*27e0*/  @UP1 UMOV UR36, UR4 ;  /* 0x0000000400241c82 */ /* 0x000fe20008000000 */
[----:B------:R-:W-:Y:S05]  /*27f0*/  BRA.U !UP0, `(.L_x_41) ;  /* 0x0000000108d47547 */ /* 0x000fea000b800000 */
[----:B------:R-:W2:Y:S01]  /*2800*/  LDCU.128 UR12, c[0x0][0xb10] ;  /* 0x00016200ff0c77ac */ /* 0x000ea20008000c00 */
[----:B------:R-:W3:Y:S01]  /*2810*/  LDCU UR28, c[0x0][0xb20] ;  /* 0x00016400ff1c77ac */ /* 0x000ee20008000800 */
[----:B------:R-:W4:Y:S01]  /*2820*/  LDCU UR20, c[0x0][0xb0c] ;  /* 0x00016180ff1477ac */ /* 0x000f220008000800 */
[----:B------:R-:W1:Y:S01]  /*2830*/  LDCU.64 UR10, c[0x0][0xb28] ;  /* 0x00016500ff0a77ac */ /* 0x000e620008000a00 */
[----:B------:R-:W-:Y:S02]  /*2840*/  UISETP.NE.AND UP3, UPT, UR42, 0x1, UPT ;  /* 0x000000012a00788c */ /* 0x000fe4000bf65270 */
[----:B--2---:R-:W-:Y:S02]  /*2850*/  UIMAD.WIDE.U32 UR8, UR39, UR15, URZ ;  /* 0x0000000f270872a5 */ /* 0x004fe4000f8e00ff */
[----:B------:R-:W-:Y:S02]  /*2860*/  UIMAD.WIDE.U32 UR4, UR40, UR12, URZ ;  /* 0x0000000c280472a5 */ /* 0x000fe4000f8e00ff */
[----:B------:R-:W-:-:S02]  /*2870*/  UISETP.NE.AND UP0, UPT, UR14, 0x1, UPT ;  /* 0x000000010e00788c */ /* 0x000fc4000bf05270 */
[----:B------:R-:W-:Y:S01]  /*2880*/  UIMAD.WIDE.U32 UR22, UR37, UR15, URZ ;  /* 0x0000000f251672a5 */ /* 0x000fe2000f8e00ff */
[----:B------:R-:W-:Y:S02]  /*2890*/  UMOV UR8, UR9 ;  /* 0x0000000900087c82 */ /* 0x000fe40008000000 */
[----:B------:R-:W-:Y:S01]  /*28a0*/  UMOV UR4, UR5 ;  /* 0x0000000500047c82 */ /* 0x000fe20008000000 */
[----:B---3--:R-:W-:Y:S02]  /*28b0*/  USHF.R.U32.HI UR8, URZ, UR28, UR8 ;  /* 0x0000001cff087299 */ /* 0x008fe40008011608 */
[----:B----4-:R-:W-:Y:S02]  /*28c0*/  UISETP.NE.AND UP2, UPT, UR20, 0x1, UPT ;  /* 0x000000011400788c */ /* 0x010fe4000bf45270 */
[----:B------:R-:W-:Y:S02]  /*28d0*/  USHF.R.U32.HI UR4, URZ, UR13, UR4 ;  /* 0x0000000dff047299 */ /* 0x000fe40008011604 */
[----:B------:R-:W-:-:S02]  /*28e0*/  USEL UR5, UR39, UR8, !UP0 ;  /* 0x0000000827057287 */ /* 0x000fc4000c000000 */
[----:B------:R-:W-:Y:S02]  /*28f0*/  USEL UR8, UR40, UR4, !UP2 ;  /* 0x0000000428087287 */ /* 0x000fe4000d000000 */
[----:B-1----:R-:W-:Y:S01]  /*2900*/  UIMAD.WIDE.U32 UR16, UR5, UR10, URZ ;  /* 0x0000000a051072a5 */ /* 0x002fe2000f8e00ff */
[----:B------:R-:W-:Y:S01]  /*2910*/  UMOV UR4, UR23 ;  /* 0x0000001700047c82 */ /* 0x000fe20008000000 */
[----:B------:R-:W-:Y:S02]  /*2920*/  UIMAD.WIDE.U32 UR18, UR38, UR12, URZ ;  /* 0x0000000c261272a5 */ /* 0x000fe4000f8e00ff */
[----:B------:R-:W-:-:S03]  /*2930*/  UIMAD.WIDE.U32 UR22, UR8, UR10, URZ ;  /* 0x0000000a081672a5 */ /* 0x000fc6000f8e00ff */
[----:B------:R-:W-:Y:S01]  /*2940*/  UMOV UR16, UR17 ;  /* 0x0000001100107c82 */ /* 0x000fe20008000000 */
[----:B------:R-:W-:Y:S02]  /*2950*/  USHF.R.U32.HI UR4, URZ, UR28, UR4 ;  /* 0x0000001cff047299 */ /* 0x000fe40008011604 */
[----:B------:R-:W-:Y:S01]  /*2960*/  @UP3 USHF.R.U32.HI UR5, URZ, UR11, UR16 ;  /* 0x0000000bff053299 */ /* 0x000fe20008011610 */
[----:B------:R-:W-:Y:S01]  /*2970*/  UMOV UR18, UR19 ;  /* 0x0000001300127c82 */ /* 0x000fe20008000000 */
[----:B------:R-:W-:Y:S01]  /*2980*/  UMOV UR22, UR23 ;  /* 0x0000001700167c82 */ /* 0x000fe20008000000 */
[----:B------:R-:W-:Y:S02]  /*2990*/  USHF.R.U32.HI UR13, URZ, UR13, UR18 ;  /* 0x0000000dff0d7299 */ /* 0x000fe40008011612 */
[----:B------:R-:W-:Y:S02]  /*29a0*/  USEL UR4, UR37, UR4, !UP0 ;  /* 0x0000000425047287 */ /* 0x000fe4000c000000 */
[----:B------:R-:W-:-:S02]  /*29b0*/  @UP3 USHF.R.U32.HI UR8, URZ, UR11, UR22 ;  /* 0x0000000bff083299 */ /* 0x000fc40008011616 */
[----:B------:R-:W-:Y:S02]  /*29c0*/  UIMAD UR9, UR42, UR5, URZ ;  /* 0x000000052a0972a4 */ /* 0x000fe4000f8e02ff */
[----:B------:R-:W-:Y:S02]  /*29d0*/  USEL UR5, UR38, UR13, !UP2 ;  /* 0x0000000d26057287 */ /* 0x000fe4000d000000 */
[----:B------:R-:W-:Y:S02]  /*29e0*/  UIMAD UR12, UR42, UR8, URZ ;  /* 0x000000082a0c72a4 */ /* 0x000fe4000f8e02ff */
[----:B------:R-:W-:Y:S02]  /*29f0*/  UISETP.GE.AND UP0, UPT, UR4, UR9, UPT ;  /* 0x000000090400728c */ /* 0x000fe4000bf06270 */
[----:B------:R-:W-:Y:S02]  /*2a00*/  UIMAD.WIDE.U32 UR16, UR4, UR10, URZ ;  /* 0x0000000a041072a5 */ /* 0x000fe4000f8e00ff */
[----:B------:R-:W-:-:S02]  /*2a10*/  UISETP.GE.OR UP0, UPT, UR5, UR12, UP0 ;  /* 0x0000000c0500728c */ /* 0x000fc40008706670 */
        /* <DEDUP_REMOVED lines=19> */
.L_x_41:
[----:B------:R-:W2:Y:S02]  /*2b50*/  LDCU UR4, c[0x0][0xb30] ;  /* 0x00016600ff0477ac */ /* 0x000ea40008000800 */
[----:B--2---:R-:W-:-:S09]  /*2b60*/  UISETP.NE.AND UP0, UPT, UR4, 0x1, UPT ;  /* 0x000000010400788c */ /* 0x004fd2000bf05270 */
        /* <DEDUP_REMOVED lines=14> */
[----:B------:R-:W-:Y:S02]  /*2c50*/  UIADD3 UR8, UPT, UPT, UR5, -UR4, URZ ;  /* 0x8000000405087290 */ /* 0x000fe4000fffe0ff */
[----:B------:R-:W-:Y:S02]  /*2c60*/  UIADD3 UR4, UPT, UPT, -UR5, UR4, URZ ;  /* 0x0000000405047290 */ /* 0x000fe4000fffe1ff */
[----:B------:R-:W-:Y:S02]  /*2c70*/  UIMAD UR37, UR8, UR14, UR37 ;  /* 0x0000000e082572a4 */ /* 0x000fe4000f8e0225 */
[----:B------:R-:W-:-:S12]  /*2c80*/  UIMAD UR38, UR4, UR10, UR38 ;  /* 0x0000000a042672a4 */ /* 0x000fd8000f8e0226 */
.L_x_42:
[----:B------:R-:W-:Y:S01]  /*2c90*/  VIADD R11, R11, 0x1 ;  /* 0x000000010b0b7836 */ /* 0x000fe20000000000 */
[----:B------:R-:W-:Y:S01]  /*2ca0*/  PLOP3.LUT P1, PT, PT, PT, PT, 0x80, 0x8 ;  /* 0x000000000008781c */ /* 0x000fe20003f2f070 */
[----:B------:R-:W-:Y:S02]  /*2cb0*/  UIADD3 UR20, UPT, UPT, UR38, UR61, URZ ;  /* 0x0000003d26147290 */ /* 0x000fe4000fffe0ff */
[----:B------:R-:W-:Y:S01]  /*2cc0*/  UIADD3 UR28, UPT, UPT, UR37, UR62, URZ ;  /* 0x0000003e251c7290 */ /* 0x000fe2000fffe0ff */
[----:B------:R-:W-:-:S04]  /*2cd0*/  ISETP.NE.AND P0, PT, R11, 0x2, PT ;  /* 0x000000020b00780c */ /* 0x000fc80003f05270 */
[----:B-1----:R-:W-:Y:S02]  /*2ce0*/  SEL R0, RZ, 0x1, P0 ;  /* 0x00000001ff007807 */ /* 0x002fe40000000000 */
[----:B------:R-:W-:Y:S02]  /*2cf0*/  SEL R11, R11, RZ, P0 ;  /* 0x000000ff0b0b7207 */ /* 0x000fe40000000000 */
[----:B------:R-:W-:Y:S01]  /*2d00*/  LOP3.LUT R10, R10, R0, RZ, 0x3c, !PT ;  /* 0x000000000a0a7212 */ /* 0x000fe200078e3cff */
[----:B------:R-:W-:Y:S06]  /*2d10*/  BRA.U UP1, `(.L_x_43) ;  /* 0xfffffff1011c7547 */ /* 0x000fec000b83ffff */
[----:B------:R-:W-:Y:S01]  /*2d20*/  UIADD3 UR8, UPT, UPT, UR6, 0xd0, URZ ;  /* 0x000000d006087890 */ /* 0x000fe2000fffe0ff */
[----:B------:R-:W-:-:S03]  /*2d30*/  SHF.L.U32 R2, R12, 0x1f, RZ ;  /* 0x0000001f0c027819 */ /* 0x000fc600000006ff */
[----:B------:R-:W-:-:S09]  /*2d40*/  ULEA UR4, UR7, UR8, 0x3 ;  /* 0x0000000807047291 */ /* 0x000fd2000f8e18ff */
[----:B------:R-:W1:Y:S02]  /*2d50*/  SYNCS.PHASECHK.TRANS64.TRYWAIT P0, [UR4], R2 ;  /* 0x00000002ff0075a7 */ /* 0x000e640008001104 */
[----:B-1----:R-:W-:Y:S05]  /*2d60*/  @!P0 BRA `(.L_x_44) ;  /* 0x0000006000d88947 */ /* 0x002fea0003800000 */
.L_x_151:
[----:B------:R-:W-:-:S04]  /*2d70*/  UIADD3 UR4, UPT, UPT, UR7, 0x1, URZ ;  /* 0x0000000107047890 */ /* 0x000fc8000fffe0ff */
[----:B------:R-:W-:-:S04]  /*2d80*/  UISETP.NE.AND UP0, UPT, UR4, 0x1a, UPT ;  /* 0x0000001a0400788c */ /* 0x000fc8000bf05270 */
[----:B------:R-:W-:Y:S02]  /*2d90*/  USEL UR6, URZ, 0x1, UP0 ;  /* 0x00000001ff067887 */ /* 0x000fe40008000000 */
[----:B------:R-:W-:-:S04]  /*2da0*/  USEL UR4, UR4, URZ, UP0 ;  /* 0x000000ff04047287 */ /* 0x000fc80008000000 */
[----:B------:R-:W-:Y:S01]  /*2db0*/  ULEA UR5, UR4, UR8, 0x3 ;  /* 0x0000000804057291 */ /* 0x000fe2000f8e18ff */
[----:B-1----:R-:W-:-:S04]  /*2dc0*/  LOP3.LUT R2, R12, UR6, RZ, 0x3c, !PT ;  /* 0x000000060c027c12 */ /* 0x002fc8000f8e3cff */
[----:B------:R-:W-:-:S04]  /*2dd0*/  SHF.L.U32 R3, R2, 0x1f, RZ ;  /* 0x0000001f02037819 */ /* 0x000fc800000006ff */
[----:B------:R-:W1:Y:S02]  /*2de0*/  SYNCS.PHASECHK.TRANS64.TRYWAIT P0, [UR5], R3 ;  /* 0x00000003ff0075a7 */ /* 0x000e640008001105 */
[----:B-1----:R-:W-:Y:S05]  /*2df0*/  @!P0 BRA `(.L_x_45) ;  /* 0x0000006000cc8947 */ /* 0x002fea0003800000 */
.L_x_153:
[----:B------:R-:W-:-:S04]  /*2e00*/  UIADD3 UR4, UPT, UPT, UR4, 0x1, URZ ;  /* 0x0000000104047890 */ /* 0x000fc8000fffe0ff */
[----:B------:R-:W-:-:S04]  /*2e10*/  UISETP.NE.AND UP0, UPT, UR4, 0x1a, UPT ;  /* 0x0000001a0400788c */ /* 0x000fc8000bf05270 */
[----:B------:R-:W-:Y:S02]  /*2e20*/  USEL UR6, URZ, 0x1, UP0 ;  /* 0x00000001ff067887 */ /* 0x000fe40008000000 */
[----:B------:R-:W-:-:S04]  /*2e30*/  USEL UR4, UR4, URZ, UP0 ;  /* 0x000000ff04047287 */ /* 0x000fc80008000000 */
[----:B------:R-:W-:Y:S01]  /*2e40*/  ULEA UR5, UR4, UR8, 0x3 ;  /* 0x0000000804057291 */ /* 0x000fe2000f8e18ff */
[----:B------:R-:W-:-:S04]  /*2e50*/  LOP3.LUT R2, R2, UR6, RZ, 0x3c, !PT ;  /* 0x0000000602027c12 */ /* 0x000fc8000f8e3cff */
[----:B-1----:R-:W-:-:S04]  /*2e60*/  SHF.L.U32 R3, R2, 0x1f, RZ ;  /* 0x0000001f02037819 */ /* 0x002fc800000006ff */
[----:B------:R-:W1:Y:S02]  /*2e70*/  SYNCS.PHASECHK.TRANS64.TRYWAIT P0, [UR5], R3 ;  /* 0x00000003ff0075a7 */ /* 0x000e640008001105 */
[----:B-1----:R-:W-:Y:S05]  /*2e80*/  @!P0 BRA `(.L_x_46) ;  /* 0x0000006000c08947 */ /* 0x002fea0003800000 */
.L_x_155:
        /* <DEDUP_REMOVED lines=9> */
.L_x_157:
        /* <DEDUP_REMOVED lines=9> */
.L_x_159:
        /* <DEDUP_REMOVED lines=9> */
.L_x_161:
        /* <DEDUP_REMOVED lines=9> */
.L_x_163:
        /* <DEDUP_REMOVED lines=9> */
.L_x_165:
        /* <DEDUP_REMOVED lines=9> */
.L_x_167:
        /* <DEDUP_REMOVED lines=9> */
.L_x_169:
        /* <DEDUP_REMOVED lines=9> */
.L_x_171:
        /* <DEDUP_REMOVED lines=9> */
.L_x_173:
        /* <DEDUP_REMOVED lines=9> */
.L_x_175:
        /* <DEDUP_REMOVED lines=9> */
.L_x_177:
        /* <DEDUP_REMOVED lines=9> */
.L_x_179:
        /* <DEDUP_REMOVED lines=9> */
.L_x_181:
        /* <DEDUP_REMOVED lines=9> */
.L_x_183:
        /* <DEDUP_REMOVED lines=9> */
.L_x_185:
        /* <DEDUP_REMOVED lines=9> */
.L_x_187:
        /* <DEDUP_REMOVED lines=9> */
.L_x_189:
        /* <DEDUP_REMOVED lines=9> */
.L_x_191:
        /* <DEDUP_REMOVED lines=9> */
.L_x_193:
        /* <DEDUP_REMOVED lines=9> */
.L_x_195:
        /* <DEDUP_REMOVED lines=9> */
.L_x_197:
        /* <DEDUP_REMOVED lines=9> */
.L_x_199:
[----:B------:R-:W-:-:S04]  /*3af0*/  UIADD3 UR4, UPT, UPT, UR4, 0x1, URZ ;  /* 0x0000000104047890 */ /* 0x000fc8000fffe0ff */
[----:B------:R-:W-:-:S04]  /*3b00*/  UISETP.NE.AND UP0, UPT, UR4, 0x1a, UPT ;  /* 0x0000001a0400788c */ /* 0x000fc8000bf05270 */
[----:B------:R-:W-:Y:S02]  /*3b10*/  USEL UR5, URZ, 0x1, UP0 ;  /* 0x00000001ff057887 */ /* 0x000fe40008000000 */
[----:B------:R-:W-:-:S04]  /*3b20*/  USEL UR4, UR4, URZ, UP0 ;  /* 0x000000ff04047287 */ /* 0x000fc80008000000 */
[----:B------:R-:W-:Y:S01]  /*3b30*/  ULEA UR4, UR4, UR8, 0x3 ;  /* 0x0000000804047291 */ /* 0x000fe2000f8e18ff */
[----:B------:R-:W-:-:S04]  /*3b40*/  LOP3.LUT R2, R2, UR5, RZ, 0x3c, !PT ;  /* 0x0000000502027c12 */ /* 0x000fc8000f8e3cff */
[----:B------:R-:W-:Y:S01]  /*3b50*/  SHF.L.U32 R2, R2, 0x1f, RZ ;  /* 0x0000001f02027819 */ /* 0x000fe200000006ff */
[----:B-1----:R-:W-:-:S07]  /*3b60*/  IMAD.U32 R0, RZ, RZ, UR4 ;  /* 0x00000004ff007e24 */ /* 0x002fce000f8e00ff */
.L_x_69:
[----:B-1----:R1:W2:Y:S02]  /*3b70*/  SYNCS.PHASECHK.TRANS64.TRYWAIT P0, [R0+URZ], R2 ;  /* 0x00000002000075a7 */ /* 0x0022a400080011ff */
[----:B--2---:R-:W-:Y:S05]  /*3b80*/  @!P0 NANOSLEEP.SYNCS 0x989680 ;  /* 0x009896800000895d */ /* 0x004fea0003900000 */
[----:B------:R-:W2:Y:S02]  /*3b90*/  @!P0 SYNCS.PHASECHK.TRANS64 P0, [R0+URZ], R2 ;  /* 0x00000002000085a7 */ /* 0x000ea400080010ff */
[----:B--2---:R-:W-:Y:S05]  /*3ba0*/  @P0 EXIT ;  /* 0x000000000000094d */ /* 0x004fea0003800000 */
[----:B------:R-:W-:Y:S05]  /*3bb0*/  BRA `(.L_x_69) ;  /* 0xfffffffc00ec7947 */ /* 0x000fea000383ffff */
.L_x_23:
[----:B------:R-:W-:-:S04]  /*3bc0*/  UISETP.NE.AND UP0, UPT, UR46, URZ, UPT ;  /* 0x000000ff2e00728c */ /* 0x000fc8000bf05270 */
[----:B------:R-:W-:-:S09]  /*3bd0*/  UISETP.NE.OR UP0, UPT, UR25, 0x1, UP0 ;  /* 0x000000011900788c */ /* 0x000fd20008705670 */
[----:B------:R-:W-:Y:S05]  /*3be0*/  BRA.U UP0, `(.L_x_70) ;  /* 0x0000000500487547 */ /* 0x000fea000b800000 */
[----:B------:R-:W-:Y:S01]  /*3bf0*/  ISETP.GE.U32.AND P2, PT, R0, 0x8, PT ;  /* 0x000000080000780c */ /* 0x000fe20003f46070 */
[----:B------:R-:W-:Y:S01]  /*3c00*/  IMAD.MOV.U32 R12, RZ, RZ, 0x1 ;  /* 0x00000001ff0c7424 */ /* 0x000fe200078e00ff */
[----:B------:R-:W-:Y:S02]  /*3c10*/  CS2R R10, SRZ ;  /* 0x00000000000a7805 */ /* 0x000fe4000001ff00 */
[----:B------:R-:W-:Y:S01]  /*3c20*/  CS2R R8, SRZ ;  /* 0x0000000000087805 */ /* 0x000fe2000001ff00 */
[----:B------:R-:W-:Y:S01]  /*3c30*/  UMOV UR6, 0x400 ;  /* 0x0000040000067882 */ /* 0x000fe20000000000 */
[----:B------:R-:W-:Y:S01]  /*3c40*/  UMOV UR5, URZ ;  /* 0x000000ff00057c82 */ /* 0x000fe20008000000 */
[----:B------:R-:W-:-:S12]  /*3c50*/  ULEA UR6, UR46, UR6, 0x18 ;  /* 0x000000062e067291 */ /* 0x000fd8000f8ec0ff */
.L_x_74:
[----:B------:R-:W-:Y:S02]  /*3c60*/  LEA R2, R8, UR6, 0x3 ;  /* 0x0000000608027c11 */ /* 0x000fe4000f8e18ff */
[----:B------:R-:W-:-:S03]  /*3c70*/  SHF.L.U32 R4, R9, 0x1f, RZ ;  /* 0x0000001f09047819 */ /* 0x000fc600000006ff */
[----:B------:R-:W-:Y:S01]  /*3c80*/  VIADD R5, R2, 0x240 ;  /* 0x0000024002057836 */ /* 0x000fe20000000000 */
[----:B------:R-:W2:Y:S02]  /*3c90*/  SYNCS.PHASECHK.TRANS64.TRYWAIT P0, [R2+URZ+0x230], R4 ;  /* 0x00023004020075a7 */ /* 0x000ea400080011ff */
[----:B--2---:R-:W-:Y:S05]  /*3ca0*/  @!P0 BRA `(.L_x_71) ;  /* 0x0000005c00608947 */ /* 0x004fea0003800000 */
.L_x_200:
[----:B------:R-:W-:Y:S01]  /*3cb0*/  ULEA UR4, UR5, UR6, 0x3 ;  /* 0x0000000605047291 */ /* 0x000fe2000f8e18ff */
[----:B--2---:R-:W-:Y:S01]  /*3cc0*/  PRMT R2, RZ, 0x654, R5 ;  /* 0x00000654ff027816 */ /* 0x004fe20000000005 */
[----:B------:R-:W-:Y:S01]  /*3cd0*/  @!P2 IMAD.MOV.U32 R4, RZ, RZ, 0x10 ;  /* 0x00000010ff04a424 */ /* 0x000fe200078e00ff */
[----:B------:R-:W-:Y:S01]  /*3ce0*/  SHF.L.U32 R5, R12, 0x1f, RZ ;  /* 0x0000001f0c057819 */ /* 0x000fe200000006ff */
[----:B------:R-:W-:Y:S01]  /*3cf0*/  UIADD3 UR7, UPT, UPT, UR4, 0x1d0, URZ ;  /* 0x000001d004077890 */ /* 0x000fe2000fffe0ff */
[----:B------:R2:W-:Y:S05]  /*3d00*/  SYNCS.ARRIVE.TRANS64.RED.A1T0 RZ, [R2+URZ], RZ ;  /* 0x000000ff02ff79a7 */ /* 0x0005ea00081004ff */
[----:B------:R-:W-:Y:S01]  /*3d10*/  IMAD.U32 R6, RZ, RZ, UR7 ;  /* 0x00000007ff067e24 */ /* 0x000fe2000f8e00ff */
[----:B------:R-:W3:Y:S04]  /*3d20*/  SYNCS.PHASECHK.TRANS64.TRYWAIT P0, [UR4+0x1e0], R5 ;  /* 0x0001e005ff0075a7 */ /* 0x000ee80008001104 */
[----:B------:R-:W-:Y:S01]  /*3d30*/  PRMT R6, R0, 0x654, R6 ;  /* 0x0000065400067816 */ /* 0x000fe20000000006 */
[----:B--23--:R-:W-:Y:S06]  /*3d40*/  @!P0 BRA `(.L_x_72) ;  /* 0x0000005c004c8947 */ /* 0x00cfec0003800000 */
.L_x_202:
[----:B------:R-:W-:Y:S01]  /*3d50*/  ULEA UR8, UR5, UR6, 0x4 ;  /* 0x0000000605087291 */ /* 0x000fe2000f8e20ff */
[----:B------:R-:W-:Y:S01]  /*3d60*/  SEL R3, R6, R3, !P2 ;  /* 0x0000000306037207 */ /* 0x000fe20005000000 */
[----:B------:R-:W-:Y:S01]  /*3d70*/  UIADD3 UR9, UPT, UPT, UR4, 0x1d0, URZ ;  /* 0x000001d004097890 */ /* 0x000fe2000fffe0ff */
[----:B--2---:R-:W-:Y:S01]  /*3d80*/  LEA R2, R11, UR6, 0x3 ;  /* 0x000000060b027c11 */ /* 0x004fe2000f8e18ff */
[----:B------:R-:W-:Y:S01]  /*3d90*/  UIADD3 UR8, UPT, UPT, UR8, 0x260, URZ ;  /* 0x0000026008087890 */ /* 0x000fe2000fffe0ff */
[----:B------:R2:W-:Y:S01]  /*3da0*/  @!P2 SYNCS.ARRIVE.TRANS64.RED RZ, [R3+URZ], R4 ;  /* 0x0000000403ffa9a7 */ /* 0x0005e200080004ff */
[----:B------:R-:W-:Y:S01]  /*3db0*/  UIADD3 UR4, UPT, UPT, UR5, 0x1, URZ ;  /* 0x0000000105047890 */ /* 0x000fe2000fffe0ff */
[----:B------:R-:W-:-:S03]  /*3dc0*/  VIADD R8, R8, 0x1 ;  /* 0x0000000108087836 */ /* 0x000fc60000000000 */
[----:B------:R-:W-:Y:S02]  /*3dd0*/  UISETP.NE.AND UP0, UPT, UR4, 0x2, UPT ;  /* 0x000000020400788c */ /* 0x000fe4000bf05270 */
[----:B------:R-:W-:Y:S01]  /*3de0*/  ISETP.NE.AND P0, PT, R8, 0x2, PT ;  /* 0x000000020800780c */ /* 0x000fe20003f05270 */
[----:B------:R-:W-:Y:S06]  /*3df0*/  UGETNEXTWORKID.BROADCAST [UR8], [UR9] ;  /* 0x00000000080073ca */ /* 0x000fec0008000100 */
[----:B------:R-:W-:Y:S02]  /*3e00*/  USEL UR7, URZ, 0x1, UP0 ;  /* 0x00000001ff077887 */ /* 0x000fe40008000000 */
[----:B------:R-:W-:-:S04]  /*3e10*/  USEL UR5, UR4, URZ, UP0 ;  /* 0x000000ff04057287 */ /* 0x000fc80008000000 */
[----:B------:R-:W-:Y:S02]  /*3e20*/  LOP3.LUT R12, R12, UR7, RZ, 0x3c, !PT ;  /* 0x000000070c0c7c12 */ /* 0x000fe4000f8e3cff */
[----:B--2---:R-:W-:-:S04]  /*3e30*/  SHF.L.U32 R4, R10, 0x1f, RZ ;  /* 0x0000001f0a047819 */ /* 0x004fc800000006ff */
[----:B------:R-:W2:Y:S02]  /*3e40*/  SYNCS.PHASECHK.TRANS64.TRYWAIT P1, [R2+URZ+0x1d0], R4 ;  /* 0x0001d004020075a7 */ /* 0x000ea400080211ff */
[----:B--2---:R-:W-:Y:S05]  /*3e50*/  @!P1 BRA `(.L_x_73) ;  /* 0x0000005c00209947 */ /* 0x004fea0003800000 */
.L_x_203:
[C---:B--2---:R-:W-:Y:S01]  /*3e60*/  LEA R4, R11.reuse, UR6, 0x4 ;  /* 0x000000060b047c11 */ /* 0x044fe2000f8e20ff */
[----:B------:R-:W-:Y:S01]  /*3e70*/  VIADD R2, R2, 0x1e0 ;  /* 0x000001e002027836 */ /* 0x000fe20000000000 */
[----:B------:R-:W-:Y:S01]  /*3e80*/  SEL R8, R8, RZ, P0 ;  /* 0x000000ff08087207 */ /* 0x000fe20000000000 */
[----:B------:R-:W-:-:S03]  /*3e90*/  VIADD R11, R11, 0x1 ;  /* 0x000000010b0b7836 */ /* 0x000fc60000000000 */
[----:B------:R-:W2:Y:S01]  /*3ea0*/  LDS.128 R4, [R4+0x260] ;  /* 0x0002600004047984 */ /* 0x000ea20000000c00 */
[----:B------:R-:W-:Y:S02]  /*3eb0*/  PRMT R2, RZ, 0x654, R2 ;  /* 0x00000654ff027816 */ /* 0x000fe40000000002 */
[C---:B------:R-:W-:Y:S01]  /*3ec0*/  ISETP.NE.AND P1, PT, R11.reuse, 0x2, PT ;  /* 0x000000020b00780c */ /* 0x040fe20003f25270 */
[----:B------:R-:W-:Y:S01]  /*3ed0*/  @!PT LDS RZ, [RZ] ;  /* 0x00000000fffff984 */ /* 0x000fe20000000800 */
[----:B------:R-:W-:Y:S01]  /*3ee0*/  @!PT LDS RZ, [RZ] ;  /* 0x00000000fffff984 */ /* 0x000fe20000000800 */
[----:B------:R-:W-:Y:S01]  /*3ef0*/  @!PT LDS RZ, [RZ] ;  /* 0x00000000fffff984 */ /* 0x000fe20000000800 */
[----:B------:R-:W-:Y:S01]  /*3f00*/  @!PT LDS RZ, [RZ] ;  /* 0x00000000fffff984 */ /* 0x000fe20000000800 */
[----:B------:R3:W-:Y:S06]  /*3f10*/  MEMBAR.ALL.CTA ;  /* 0x0000000000007992 */ /* 0x0007ec0000008000 */
[----:B---3--:R-:W3:Y:S01]  /*3f20*/  FENCE.VIEW.ASYNC.S ;  /* 0x00000000000073c6 */ /* 0x008ee20000000000 */
[----:B------:R-:W-:Y:S01]  /*3f30*/  SEL R11, R11, RZ, P1 ;  /* 0x000000ff0b0b7207 */ /* 0x000fe20000800000 */
[----:B---3--:R3:W-:Y:S01]  /*3f40*/  SYNCS.ARRIVE.TRANS64.RED.A1T0 RZ, [R2+URZ], RZ ;  /* 0x000000ff02ff79a7 */ /* 0x0087e200081004ff */
[----:B--2---:R-:W-:-:S02]  /*3f50*/  LOP3.LUT P3, RZ, R6, 0x1, RZ, 0xc0, !PT ;  /* 0x0000000106ff7812 */ /* 0x004fc4000786c0ff */
[----:B------:R-:W-:-:S04]  /*3f60*/  SEL R4, RZ, 0x1, P1 ;  /* 0x00000001ff047807 */ /* 0x000fc80000800000 */
[----:B------:R-:W-:Y:S02]  /*3f70*/  LOP3.LUT R10, R10, R4, RZ, 0x3c, !PT ;  /* 0x000000040a0a7212 */ /* 0x000fe400078e3cff */
[----:B---3--:R-:W-:-:S04]  /*3f80*/  SEL R2, RZ, 0x1, P0 ;  /* 0x00000001ff027807 */ /* 0x008fc80000000000 */
[----:B------:R-:W-:Y:S01]  /*3f90*/  LOP3.LUT R9, R9, R2, RZ, 0x3c, !PT ;  /* 0x0000000209097212 */ /* 0x000fe200078e3cff */
[----:B------:R-:W-:Y:S06]  /*3fa0*/  @P3 BRA `(.L_x_74) ;  /* 0xfffffffc002c3947 */ /* 0x000fec000383ffff */
[----:B------:R-:W-:Y:S01]  /*3fb0*/  ULEA UR4, UR5, UR6, 0x3 ;  /* 0x0000000605047291 */ /* 0x000fe2000f8e18ff */
[----:B------:R-:W-:-:S08]  /*3fc0*/  SHF.L.U32 R2, R12, 0x1f, RZ ;  /* 0x0000001f0c027819 */ /* 0x000fd000000006ff */
[----:B------:R-:W2:Y:S02]  /*3fd0*/  SYNCS.PHASECHK.TRANS64 P0, [UR4+0x1e0], R2 ;  /* 0x0001e002ff0075a7 */ /* 0x000ea40008001004 */
[----:B--2---:R-:W-:Y:S05]  /*3fe0*/  @P0 BRA `(.L_x_75) ;  /* 0x0000000000080947 */ /* 0x004fea0003800000 */
[----:B------:R-:W2:Y:S02]  /*3ff0*/  SYNCS.PHASECHK.TRANS64.TRYWAIT P0, [UR4+0x1e0], R2 ;  /* 0x0001e002ff0075a7 */ /* 0x000ea40008001104 */
[----:B--2---:R-:W-:Y:S05]  /*4000*/  @!P0 BRA `(.L_x_76) ;  /* 0x0000005800c88947 */ /* 0x004fea0003800000 */
.L_x_75:
[----:B------:R-:W-:-:S04]  /*4010*/  UIADD3 UR7, UPT, UPT, UR5, 0x1, URZ ;  /* 0x0000000105077890 */ /* 0x000fc8000fffe0ff */
[----:B------:R-:W-:-:S04]  /*4020*/  UISETP.NE.AND UP0, UPT, UR7, 0x2, UPT ;  /* 0x000000020700788c */ /* 0x000fc8000bf05270 */
[----:B------:R-:W-:Y:S02]  /*4030*/  USEL UR8, URZ, 0x1, UP0 ;  /* 0x00000001ff087887 */ /* 0x000fe40008000000 */
[----:B------:R-:W-:-:S04]  /*4040*/  USEL UR7, UR7, URZ, UP0 ;  /* 0x000000ff07077287 */ /* 0x000fc80008000000 */
[----:B------:R-:W-:Y:S01]  /*4050*/  ULEA UR7, UR7, UR6, 0x3 ;  /* 0x0000000607077291 */ /* 0x000fe2000f8e18ff */
[----:B--2---:R-:W-:-:S04]  /*4060*/  LOP3.LUT R2, R12, UR8, RZ, 0x3c, !PT ;  /* 0x000000080c027c12 */ /* 0x004fc8000f8e3cff */
[----:B------:R-:W-:-:S04]  /*4070*/  SHF.L.U32 R0, R2, 0x1f, RZ ;  /* 0x0000001f02007819 */ /* 0x000fc800000006ff */
[----:B------:R-:W2:Y:S02]  /*4080*/  SYNCS.PHASECHK.TRANS64 P0, [UR7+0x1e0], R0 ;  /* 0x0001e000ff0075a7 */ /* 0x000ea40008001007 */
[----:B-12---:R-:W-:Y:S05]  /*4090*/  @P0 EXIT ;  /* 0x000000000000094d */ /* 0x006fea0003800000 */
[----:B------:R-:W-:Y:S02]  /*40a0*/  SHF.L.U32 R2, R2, 0x1f, RZ ;  /* 0x0000001f02027819 */ /* 0x000fe400000006ff */
[----:B------:R-:W-:-:S07]  /*40b0*/  MOV R0, UR7 ;  /* 0x0000000700007c02 */ /* 0x000fce0008000f00 */
.L_x_77:
[----:B-1----:R1:W2:Y:S02]  /*40c0*/  SYNCS.PHASECHK.TRANS64.TRYWAIT P0, [R0+URZ+0x1e0], R2 ;  /* 0x0001e002000075a7 */ /* 0x0022a400080011ff */
[----:B--2---:R-:W-:Y:S05]  /*40d0*/  @!P0 NANOSLEEP.SYNCS 0x989680 ;  /* 0x009896800000895d */ /* 0x004fea0003900000 */
[----:B------:R-:W2:Y:S02]  /*40e0*/  @!P0 SYNCS.PHASECHK.TRANS64 P0, [R0+URZ+0x1e0], R2 ;  /* 0x0001e002000085a7 */ /* 0x000ea400080010ff */
[----:B--2---:R-:W-:Y:S05]  /*40f0*/  @P0 EXIT ;  /* 0x000000000000094d */ /* 0x004fea0003800000 */
[----:B------:R-:W-:Y:S05]  /*4100*/  BRA `(.L_x_77) ;  /* 0xfffffffc00ec7947 */ /* 0x000fea000383ffff */
.L_x_70:
[----:B------:R-:W-:Y:S05]  /*4110*/  BRA.U UP6, `(.L_x_78) ;  /* 0x0000001106a07547 */ /* 0x000fea000b800000 */
[----:B------:R-:W-:Y:S01]  /*4120*/  UMOV UR4, 0x40 ;  /* 0x0000004000047882 */ /* 0x000fe20000000000 */
[----:B------:R-:W-:Y:S01]  /*4130*/  NOP ;  /* 0x0000000000007918 */ /* 0x000fe20000000000 */
[----:B------:R-:W-:Y:S01]  /*4140*/  ULEA UR5, UR46, UR4, 0x18 ;  /* 0x000000042e057291 */ /* 0x000fe2000f8ec0ff */
[----:B------:R-:W-:Y:S02]  /*4150*/  UMOV UR6, 0x400 ;  /* 0x0000040000067882 */ /* 0x000fe40000000000 */
[----:B------:R-:W-:-:S06]  /*4160*/  ULEA UR6, UR46, UR6, 0x18 ;  /* 0x000000062e067291 */ /* 0x000fcc000f8ec0ff */
[----:B------:R-:W2:Y:S02]  /*4170*/  LDS.U8 R0, [UR5+0x1c] ;  /* 0x00001c05ff007984 */ /* 0x000ea40008000000 */
[----:B--2---:R-:W-:-:S13]  /*4180*/  ISETP.NE.AND P0, PT, R0, RZ, PT ;  /* 0x000000ff0000720c */ /* 0x004fda0003f05270 */
[----:B------:R-:W-:Y:S05]  /*4190*/  @P0 BRA `(.L_x_79) ;  /* 0x0000000400080947 */ /* 0x000fea0003800000 */
[----:B------:R-:W-:Y:S02]  /*41a0*/  UISETP.NE.U32.AND UP1, UPT, UR33, 0x1, UPT ;  /* 0x000000012100788c */ /* 0x000fe4000bf25070 */
[----:B------:R-:W-:-:S07]  /*41b0*/  UIADD3 UR7, UPT, UPT, UR5, 0x8, URZ ;  /* 0x0000000805077890 */ /* 0x000fce000fffe0ff */
[----:B------:R-:W-:Y:S05]  /*41c0*/  BRA.U !UP1, `(.L_x_80) ;  /* 0x00000001099c7547 */ /* 0x000fea000b800000 */
[----:B------:R-:W-:Y:S01]  /*41d0*/  ELECT P0, URZ, PT ;  /* 0x0000000000ff782f */ /* 0x000fe20003800000 */
[----:B------:R-:W-:-:S12]  /*41e0*/  BSSY B0, `(.L_x_80) ;  /* 0x0000025000007945 */ /* 0x000fd80003800000 */
[----:B------:R-:W-:Y:S05]  /*41f0*/  @!P0 BRA `(.L_x_81) ;  /* 0x00000000008c8947 */ /* 0x000fea0003800000 */
[----:B------:R-:W-:-:S05]  /*4200*/  UMOV UR4, 0x10 ;  /* 0x0000001000047882 */ /* 0x000fca0000000000 */
[----:B------:R-:W-:Y:S04]  /*4210*/  DEPBAR.LE SB2, 0x36 ;  /* 0x0000ad800000791a */ /* 0x000fe80000000000 */
[----:B------:R-:W2:Y:S02]  /*4220*/  UTCATOMSWS.2CTA.FIND_AND_SET.ALIGN UP0, UR4, UR4 ;  /* 0x00000004000475e3 */ /* 0x000ea40008200800 */
[----:B--2---:R-:W-:Y:S01]  /*4230*/  MOV R10, UR4 ;  /* 0x00000004000a7c02 */ /* 0x004fe20008000f00 */
[----:B------:R-:W-:Y:S06]  /*4240*/  BRA.U UP0, `(.L_x_82) ;  /* 0x0000000100187547 */ /* 0x000fec000b800000 */
.L_x_83:
[----:B------:R-:W-:Y:S05]  /*4250*/  NANOSLEEP 0x64 ;  /* 0x000000640000795d */ /* 0x000fea0003800000 */
[----:B------:R-:W-:-:S05]  /*4260*/  UMOV UR4, 0x10 ;  /* 0x0000001000047882 */ /* 0x000fca0000000000 */
[----:B------:R-:W-:Y:S04]  /*4270*/  DEPBAR.LE SB2, 0x36 ;  /* 0x0000ad800000791a */ /* 0x000fe80000000000 */
[----:B------:R-:W2:Y:S02]  /*4280*/  UTCATOMSWS.2CTA.FIND_AND_SET.ALIGN UP0, UR4, UR4 ;  /* 0x00000004000475e3 */ /* 0x000ea40008200800 */
[----:B--2---:R-:W-:Y:S01]  /*4290*/  MOV R10, UR4 ;  /* 0x00000004000a7c02 */ /* 0x004fe20008000f00 */
[----:B------:R-:W-:Y:S05]  /*42a0*/  BRA.U !UP0, `(.L_x_83) ;  /* 0xfffffffd08e87547 */ /* 0x000fea000b83ffff */
.L_x_82:
[----:B------:R-:W2:Y:S01]  /*42b0*/  LDS R6, [UR5+0x10] ;  /* 0x00001005ff067984 */ /* 0x000ea20008000800 */
[----:B------:R-:W-:Y:S01]  /*42c0*/  IMAD.U32 R0, RZ, RZ, UR6 ;  /* 0x00000006ff007e24 */ /* 0x000fe2000f8e00ff */
[----:B------:R-:W-:-:S03]  /*42d0*/  MOV R4, UR34 ;  /* 0x0000002200047c02 */ /* 0x000fc60008000f00 */
[----:B------:R-:W-:Y:S01]  /*42e0*/  VIADD R0, R0, 0x280 ;  /* 0x0000028000007836 */ /* 0x000fe20000000000 */
[----:B--2---:R-:W-:-:S04]  /*42f0*/  SHF.L.U32 R6, R6, 0x1f, RZ ;  /* 0x0000001f06067819 */ /* 0x004fc800000006ff */
[----:B------:R-:W2:Y:S02]  /*4300*/  SYNCS.PHASECHK.TRANS64.TRYWAIT P0, [UR5+0x8], R6 ;  /* 0x00000806ff0075a7 */ /* 0x000ea40008001105 */
[----:B--2---:R-:W-:Y:S05]  /*4310*/  @P0 BRA `(.L_x_84) ;  /* 0x0000000000080947 */ /* 0x004fea0003800000 */
[----:B------:R-:W2:Y:S02]  /*4320*/  SYNCS.PHASECHK.TRANS64.TRYWAIT P0, [UR5+0x8], R6 ;  /* 0x00000806ff0075a7 */ /* 0x000ea40008001105 */
[----:B--2---:R-:W-:Y:S05]  /*4330*/  @!P0 BRA `(.L_x_85) ;  /* 0x0000005800148947 */ /* 0x004fea0003800000 */
.L_x_84:
[----:B------:R-:W-:Y:S01]  /*4340*/  PRMT R4, R4, 0x654, R0 ;  /* 0x0000065404047816 */ /* 0x000fe20000000000 */
[----:B------:R-:W-:Y:S01]  /*4350*/  HFMA2 R0, -RZ, RZ, 0, 5.9604644775390625e-08 ;  /* 0x00000001ff007431 */ /* 0x000fe200000001ff */
[----:B------:R-:W-:Y:S01]  /*4360*/  UPRMT UR4, UR34, 0x654, UR7 ;  /* 0x0000065422047896 */ /* 0x000fe20008000007 */
[----:B------:R-:W-:Y:S02]  /*4370*/  IMAD.MOV.U32 R8, RZ, RZ, 0xffff ;  /* 0x0000ffffff087424 */ /* 0x000fe400078e00ff */
[----:B--2---:R-:W-:Y:S02]  /*4380*/  IMAD.MOV.U32 R6, RZ, RZ, 0x4 ;  /* 0x00000004ff067424 */ /* 0x004fe400078e00ff */
[----:B------:R-:W-:Y:S01]  /*4390*/  IMAD.SHL.U32 R9, R10, 0x20, RZ ;  /* 0x000000200a097824 */ /* 0x000fe200078e00ff */
[----:B------:R-:W-:Y:S02]  /*43a0*/  MOV R5, UR4 ;  /* 0x0000000400057c02 */ /* 0x000fe40008000f00 */
[-C--:B------:R-:W-:Y:S01]  /*43b0*/  SHF.L.U32 R8, R8, R10.reuse, RZ ;  /* 0x0000000a08087219 */ /* 0x080fe200000006ff */
[----:B------:R2:W-:Y:S01]  /*43c0*/  SYNCS.ARRIVE.TRANS64.RED RZ, [UR4], R6 ;  /* 0x00000006ffff79a7 */ /* 0x0005e20008000404 */
[----:B------:R-:W-:Y:S01]  /*43d0*/  SHF.L.U32 R7, R0, R10, RZ ;  /* 0x0000000a00077219 */ /* 0x000fe200000006ff */
[----:B------:R2:W-:Y:S04]  /*43e0*/  STS [UR6+0x280], R9 ;  /* 0x00028009ff007988 */ /* 0x0005e80008000806 */
[----:B------:R2:W-:Y:S04]  /*43f0*/  STAS [R4.64], R10 ;  /* 0x0000000a04007dbd */ /* 0x0005e8000c0008ff */
[----:B------:R2:W-:Y:S04]  /*4400*/  ATOMS.OR RZ, [UR5+0x14], R8 ;  /* 0x00001408ffff798c */ /* 0x0005e8000b000005 */
[----:B------:R2:W-:Y:S04]  /*4410*/  ATOMS.OR RZ, [UR5+0x18], R7 ;  /* 0x00001807ffff798c */ /* 0x0005e8000b000005 */
[----:B------:R2:W-:Y:S02]  /*4420*/  ATOMS.XOR RZ, [UR5+0x10], R0 ;  /* 0x00001000ffff798c */ /* 0x0005e4000b800005 */
.L_x_81:
[----:B-1----:R-:W-:Y:S05]  /*4430*/  BSYNC B0 ;  /* 0x0000000000007941 */ /* 0x002fea0003800000 */
.L_x_80:
[----:B------:R-:W-:Y:S05]  /*4440*/  BRA.U UP1, `(.L_x_86) ;  /* 0x00000001016c7547 */ /* 0x000fea000b800000 */
[----:B------:R-:W-:-:S03]  /*4450*/  UMOV UR4, 0xffffffff ;  /* 0xffffffff00047882 */ /* 0x000fc60000000000 */
[----:B------:R-:W-:Y:S05]  /*4460*/  BRA.DIV UR4, `(.L_x_87) ;  /* 0x0000005604e07947 */ /* 0x000fea000b800000 */
[----:B------:R-:W-:-:S13]  /*4470*/  ELECT P6, URZ, PT ;  /* 0x0000000000ff782f */ /* 0x000fda00038c0000 */
.L_x_207:
[----:B------:R-:W-:Y:S05]  /*4480*/  @!P6 BRA `(.L_x_86) ;  /* 0x00000000005ce947 */ /* 0x000fea0003800000 */
[----:B--2---:R-:W2:Y:S02]  /*4490*/  LDS R4, [UR5+0x10] ;  /* 0x00001005ff047984 */ /* 0x004ea40008000800 */
[----:B--2---:R-:W-:-:S04]  /*44a0*/  SHF.L.U32 R4, R4, 0x1f, RZ ;  /* 0x0000001f04047819 */ /* 0x004fc800000006ff */
[----:B------:R-:W2:Y:S02]  /*44b0*/  SYNCS.PHASECHK.TRANS64.TRYWAIT P0, [UR5+0x8], R4 ;  /* 0x00000804ff0075a7 */ /* 0x000ea40008001105 */
[----:B--2---:R-:W-:Y:S05]  /*44c0*/  @P0 BRA `(.L_x_88) ;  /* 0x0000000000080947 */ /* 0x004fea0003800000 */
[----:B------:R-:W2:Y:S02]  /*44d0*/  SYNCS.PHASECHK.TRANS64.TRYWAIT P0, [UR5+0x8], R4 ;  /* 0x00000804ff0075a7 */ /* 0x000ea40008001105 */
[----:B--2---:R-:W-:Y:S05]  /*44e0*/  @!P0 BRA `(.L_x_89) ;  /* 0x0000005400e08947 */ /* 0x004fea0003800000 */
.L_x_88:
[----:B------:R-:W3:Y:S01]  /*44f0*/  LDS R6, [UR6+0x280] ;  /* 0x00028006ff067984 */ /* 0x000ee20008000800 */
[----:B--2---:R-:W-:Y:S02]  /*4500*/  HFMA2 R0, -RZ, RZ, 0, 5.9604644775390625e-08 ;  /* 0x00000001ff007431 */ /* 0x004fe400000001ff */
[----:B------:R-:W-:Y:S01]  /*4510*/  IMAD.MOV.U32 R4, RZ, RZ, 0xffff ;  /* 0x0000ffffff047424 */ /* 0x000fe200078e00ff */
[----:B------:R-:W-:Y:S01]  /*4520*/  UPRMT UR4, UR34, 0x654, UR7 ;  /* 0x0000065422047896 */ /* 0x000fe20008000007 */
[----:B---3--:R-:W-:-:S03]  /*4530*/  IMAD.SHL.U32 R5, R6, 0x20, RZ ;  /* 0x0000002006057824 */ /* 0x008fc600078e00ff */
[-C--:B------:R-:W-:Y:S02]  /*4540*/  SHF.L.U32 R4, R4, R6.reuse, RZ ;  /* 0x0000000604047219 */ /* 0x080fe400000006ff */
[----:B------:R-:W-:Y:S01]  /*4550*/  SHF.L.U32 R6, R0, R6, RZ ;  /* 0x0000000600067219 */ /* 0x000fe200000006ff */
[----:B------:R3:W-:Y:S04]  /*4560*/  STS [UR6+0x280], R5 ;  /* 0x00028005ff007988 */ /* 0x0007e80008000806 */
[----:B------:R3:W-:Y:S04]  /*4570*/  ATOMS.OR RZ, [UR5+0x14], R4 ;  /* 0x00001404ffff798c */ /* 0x0007e8000b000005 */
[----:B------:R3:W-:Y:S01]  /*4580*/  ATOMS.OR RZ, [UR5+0x18], R6 ;  /* 0x00001806ffff798c */ /* 0x0007e2000b000005 */
[----:B------:R-:W-:Y:S03]  /*4590*/  SYNCS.ARRIVE.TRANS64.RED.A1T0 RZ, [UR4], RZ ;  /* 0x000000ffffff79a7 */ /* 0x000fe60008100404 */
[----:B------:R3:W-:Y:S01]  /*45a0*/  ATOMS.XOR RZ, [UR5+0x10], R0 ;  /* 0x00001000ffff798c */ /* 0x0007e2000b800005 */
[----:B------:R-:W-:Y:S05]  /*45b0*/  BRA `(.L_x_86) ;  /* 0x0000000000107947 */ /* 0x000fea0003800000 */
.L_x_79:
[----:B------:R-:W-:Y:S02]  /*45c0*/  MOV R0, 0xffffffff ;  /* 0xffffffff00007802 */ /* 0x000fe40000000f00 */
[----:B------:R-:W-:-:S03]  /*45d0*/  MOV R4, 0x4600 ;  /* 0x0000460000047802 */ /* 0x000fc60000000f00 */
[----:B------:R2:W-:Y:S04]  /*45e0*/  STS [UR6+0x280], R0 ;  /* 0x00028000ff007988 */ /* 0x0005e80008000806 */
[----:B-12--5:R-:W-:Y:S05]  /*45f0*/  CALL.REL.NOINC `($__internal_1_$__cuda_sm10x_tcgen05_guardrail_trap_phase_invalid_during_alloc) ;  /* 0x0000005c00287944 */ /* 0x026fea0003c00000 */
.L_x_86:
[----:B------:R-:W-:Y:S05]  /*4600*/  WARPSYNC.ALL ;  /* 0x0000000000007948 */ /* 0x000fea0003800000 */
[----:B------:R-:W4:Y:S01]  /*4610*/  S2UR UR4, SR_CgaCtaId ;  /* 0x00000000000479c3 */ /* 0x000f220000008800 */
[----:B------:R-:W-:Y:S01]  /*4620*/  UMOV UR17, 0x400 ;  /* 0x0000040000117882 */ /* 0x000fe20000000000 */
[----:B------:R-:W-:-:S06]  /*4630*/  NOP ;  /* 0x0000000000007918 */ /* 0x000fcc0000000000 */
[----:B------:R-:W-:Y:S06]  /*4640*/  BAR.ARV 0x6, 0xa0 ;  /* 0x0182800000007b1d */ /* 0x000fec0000002000 */
[----:B------:R-:W1:Y:S01]  /*4650*/  LDCU UR6, c[0x0][0x38c] ;  /* 0x00007180ff0677ac */ /* 0x000e620008000800 */
[----:B------:R-:W-:Y:S01]  /*4660*/  LOP3.LUT R3, R3, 0xffff, RZ, 0xc0, !PT ;  /* 0x0000ffff03037812 */ /* 0x000fe200078ec0ff */
[----:B--2---:R-:W-:Y:S01]  /*4670*/  IMAD.MOV.U32 R9, RZ, RZ, 0x1 ;  /* 0x00000001ff097424 */ /* 0x004fe200078e00ff */
[----:B------:R-:W-:Y:S01]  /*4680*/  LOP3.LUT R2, R2, 0xffff, RZ, 0xc0, !PT ;  /* 0x0000ffff02027812 */ /* 0x000fe200078ec0ff */
[----:B------:R-:W-:Y:S01]  /*4690*/  IMAD.MOV.U32 R8, RZ, RZ, RZ ;  /* 0x000000ffff087224 */ /* 0x000fe200078e00ff */
[----:B------:R-:W-:Y:S01]  /*46a0*/  R2UR UR20, R3 ;  /* 0x00000000031472ca */ /* 0x000fe200000e0000 */
[----:B------:R-:W-:Y:S01]  /*46b0*/  UMOV UR24, URZ ;  /* 0x000000ff00187c82 */ /* 0x000fe20008000000 */
[----:B------:R-:W-:-:S02]  /*46c0*/  R2UR UR30, R2 ;  /* 0x00000000021e72ca */ /* 0x000fc400000e0000 */
[----:B------:R-:W-:Y:S01]  /*46d0*/  CS2R R2, SRZ ;  /* 0x0000000000027805 */ /* 0x000fe2000001ff00 */
[----:B------:R-:W-:Y:S01]  /*46e0*/  UMOV UR15, URZ ;  /* 0x000000ff000f7c82 */ /* 0x000fe20008000000 */
[----:B----4-:R-:W-:Y:S01]  /*46f0*/  ULEA UR17, UR4, UR17, 0x18 ;  /* 0x0000001104117291 */ /* 0x010fe2000f8ec0ff */
[----:B------:R-:W-:Y:S01]  /*4700*/  UMOV UR14, URZ ;  /* 0x000000ff000e7c82 */ /* 0x000fe20008000000 */
[----:B------:R-:W-:Y:S02]  /*4710*/  UISETP.NE.AND UP3, UPT, UR33, URZ, UPT ;  /* 0x000000ff2100728c */ /* 0x000fe4000bf65270 */
[----:B------:R-:W-:Y:S02]  /*4720*/  UIADD3 UR5, UPT, UPT, UR17, 0x4400, URZ ;  /* 0x0000440011057890 */ /* 0x000fe4000fffe0ff */
[----:B------:R-:W-:-:S03]  /*4730*/  UIADD3 UR4, UPT, UPT, UR17, 0x1e400, URZ ;  /* 0x0001e40011047890 */ /* 0x000fc6000fffe0ff */
[----:B---3--:R-:W2:Y:S01]  /*4740*/  LDS R0, [UR17+0x280] ;  /* 0x00028011ff007984 */ /* 0x008ea20008000800 */
[----:B-1----:R-:W-:Y:S02]  /*4750*/  UIADD3 UR6, UPT, UPT, UR6, 0x3f, URZ ;  /* 0x0000003f06067890 */ /* 0x002fe4000fffe0ff */
[----:B------:R-:W-:Y:S02]  /*4760*/  USHF.R.U32.HI UR5, URZ, 0x4, UR5 ;  /* 0x00000004ff057899 */ /* 0x000fe40008011605 */
[----:B------:R-:W-:Y:S02]  /*4770*/  USHF.R.S32.HI UR25, URZ, 0x1f, UR6 ;  /* 0x0000001fff197899 */ /* 0x000fe40008011406 */
[----:B------:R-:W-:Y:S02]  /*4780*/  USHF.R.U32.HI UR4, URZ, 0x4, UR4 ;  /* 0x00000004ff047899 */ /* 0x000fe40008011604 */
[----:B------:R-:W-:Y:S02]  /*4790*/  ULEA.HI UR25, UR25, UR6, URZ, 0x6 ;  /* 0x0000000619197291 */ /* 0x000fe4000f8f30ff */
[----:B------:R-:W-:-:S02]  /*47a0*/  ULOP3.LUT UR5, UR5, 0x3fff, URZ, 0xc0, !UPT ;  /* 0x00003fff05057892 */ /* 0x000fc4000f8ec0ff */
[----:B------:R-:W-:Y:S02]  /*47b0*/  USHF.R.S32.HI UR25, URZ, 0x6, UR25 ;  /* 0x00000006ff197899 */ /* 0x000fe40008011419 */
[----:B------:R-:W-:Y:S02]  /*47c0*/  ULOP3.LUT UR22, UR4, 0x3fff, URZ, 0xc0, !UPT ;  /* 0x00003fff04167892 */ /* 0x000fe4000f8ec0ff */
[----:B------:R-:W-:Y:S02]  /*47d0*/  UISETP.LT.AND UP0, UPT, UR25, 0x1, UPT ;  /* 0x000000011900788c */ /* 0x000fe4000bf01270 */
[----:B------:R-:W-:Y:S02]  /*47e0*/  ULOP3.LUT UR21, UR5, 0x10000, URZ, 0xfc, !UPT ;  /* 0x0001000005157892 */ /* 0x000fe4000f8efcff */
[----:B------:R-:W-:Y:S02]  /*47f0*/  ULOP3.LUT UR22, UR22, 0x10000, URZ, 0xfc, !UPT ;  /* 0x0001000016167892 */ /* 0x000fe4000f8efcff */
[----:B------:R-:W-:Y:S01]  /*4800*/  USEL UR31, UR25, 0x1, !UP0 ;  /* 0x00000001191f7887 */ /* 0x000fe2000c000000 */
[----:B------:R-:W-:Y:S01]  /*4810*/  UMOV UR28, 0x0 ;  /* 0x00000000001c7882 */ /* 0x000fe20000000000 */
[----:B------:R-:W-:Y:S01]  /*4820*/  UMOV UR29, 0x82004a0 ;  /* 0x082004a0001d7882 */ /* 0x000fe20000000000 */
[----:B------:R-:W-:Y:S01]  /*4830*/  UMOV UR26, 0x0 ;  /* 0x00000000001a7882 */ /* 0x000fe20000000000 */
[----:B------:R-:W-:Y:S01]  /*4840*/  UMOV UR27, 0x82004a0 ;  /* 0x082004a0001b7882 */ /* 0x000fe20000000000 */
[----:B--2---:R-:W-:-:S15]  /*4850*/  R2UR UR32, R0 ;  /* 0x00000000002072ca */ /* 0x004fde00000e0000 */
.L_x_97:
[C---:B------:R-:W-:Y:S02]  /*4860*/  LEA R0, R8.reuse, UR17, 0x3 ;  /* 0x0000001108007c11 */ /* 0x040fe4000f8e18ff */
[----:B------:R-:W-:Y:S02]  /*4870*/  SHF.L.U32 R4, R3, 0x1f, RZ ;  /* 0x0000001f03047819 */ /* 0x000fe400000006ff */
[----:B------:R-:W-:Y:S02]  /*4880*/  LEA R5, R8, UR17, 0x4 ;  /* 0x0000001108057c11 */ /* 0x000fe4000f8e20ff */
[----:B------:R-:W1:Y:S02]  /*4890*/  SYNCS.PHASECHK.TRANS64.TRYWAIT P0, [R0+URZ+0x1d0], R4 ;  /* 0x0001d004000075a7 */ /* 0x000e6400080011ff */
[----:B-1-3--:R-:W-:Y:S05]  /*48a0*/  @!P0 BRA `(.L_x_90) ;  /* 0x0000005400088947 */ /* 0x00afea0003800000 */
.L_x_208:
[----:B-1----:R-:W1:Y:S01]  /*48b0*/  LDS.128 R4, [R5+0x260] ;  /* 0x0002600005047984 */ /* 0x002e620000000c00 */
[----:B------:R-:W-:Y:S02]  /*48c0*/  VIADD R0, R0, 0x1e0 ;  /* 0x000001e000007836 */ /* 0x000fe40000000000 */
[----:B------:R-:W-:Y:S01]  /*48d0*/  VIADD R8, R8, 0x1 ;  /* 0x0000000108087836 */ /* 0x000fe20000000000 */
[----:B------:R-:W-:Y:S01]  /*48e0*/  @!PT LDS RZ, [RZ] ;  /* 0x00000000fffff984 */ /* 0x000fe20000000800 */
[----:B------:R-:W-:Y:S01]  /*48f0*/  @!PT LDS RZ, [RZ] ;  /* 0x00000000fffff984 */ /* 0x000fe20000000800 */
[----:B------:R-:W-:Y:S01]  /*4900*/  @!PT LDS RZ, [RZ] ;  /* 0x00000000fffff984 */ /* 0x000fe20000000800 */
[----:B------:R-:W-:Y:S01]  /*4910*/  @!PT LDS RZ, [RZ] ;  /* 0x00000000fffff984 */ /* 0x000fe20000000800 */
[----:B------:R2:W-:Y:S06]  /*4920*/  MEMBAR.ALL.CTA ;  /* 0x0000000000007992 */ /* 0x0005ec0000008000 */
[----:B--2---:R-:W2:Y:S01]  /*4930*/  FENCE.VIEW.ASYNC.S ;  /* 0x00000000000073c6 */ /* 0x004ea20000000000 */
[----:B------:R-:W-:-:S04]  /*4940*/  PRMT R0, RZ, 0x654, R0 ;  /* 0x00000654ff007816 */ /* 0x000fc80000000000 */
[----:B--2---:R2:W-:Y:S01]  /*4950*/  SYNCS.ARRIVE.TRANS64.RED.A1T0 RZ, [R0+URZ], RZ ;  /* 0x000000ff00ff79a7 */ /* 0x0045e200081004ff */
[----:B-1----:R-:W-:Y:S01]  /*4960*/  LOP3.LUT P1, RZ, R6, 0x1, RZ, 0xc0, !PT ;  /* 0x0000000106ff7812 */ /* 0x002fe2000782c0ff */
[----:B--2---:R-:W-:-:S12]  /*4970*/  BRA.U UP3, `(.L_x_91) ;  /* 0x0000000103e07547 */ /* 0x004fd8000b800000 */
[----:B------:R-:W1:Y:S01]  /*4980*/  LDCU UR4, c[0x0][0x38c] ;  /* 0x00007180ff0477ac */ /* 0x000e620008000800 */
[----:B------:R-:W-:Y:S02]  /*4990*/  PLOP3.LUT P2, PT, PT, PT, PT, 0x80, 0x8 ;  /* 0x000000000008781c */ /* 0x000fe40003f4f070 */
[----:B------:R-:W-:Y:S01]  /*49a0*/  SHF.L.U32 R4, R9, 0x1f, RZ ;  /* 0x0000001f09047819 */ /* 0x000fe200000006ff */
[----:B------:R-:W-:Y:S02]  /*49b0*/  ULEA UR23, UR24, UR17, 0x3 ;  /* 0x0000001118177291 */ /* 0x000fe4000f8e18ff */
[----:B------:R-:W-:Y:S02]  /*49c0*/  ULEA UR18, UR24, UR32, 0x6 ;  /* 0x0000002018127291 */ /* 0x000fe4000f8e30ff */
[----:B-1----:R-:W-:-:S06]  /*49d0*/  UISETP.GE.AND UP0, UPT, UR4, 0x1, UPT ;  /* 0x000000010400788c */ /* 0x002fcc000bf06270 */
[----:B------:R-:W-:-:S05]  /*49e0*/  PLOP3.LUT P0, PT, PT, PT, UP0, 0x80, 0x8 ;  /* 0x000000000008781c */ /* 0x000fca0003f0f008 */
[----:B------:R-:W-:-:S08]  /*49f0*/  @UP0 ULEA UR4, UR15, UR17, 0x3 ;  /* 0x000000110f040291 */ /* 0x000fd0000f8e18ff */
[----:B------:R-:W-:-:S04]  /*4a00*/  @P0 SHF.L.U32 R0, R2, 0x1f, RZ ;  /* 0x0000001f02000819 */ /* 0x000fc800000006ff */
[----:B------:R1:W2:Y:S01]  /*4a10*/  @P0 SYNCS.PHASECHK.TRANS64.TRYWAIT P2, [UR4], R0 ;  /* 0x00000000ff0005a7 */ /* 0x0002a20008041104 */
[----:B------:R-:W3:Y:S02]  /*4a20*/  SYNCS.PHASECHK.TRANS64.TRYWAIT P0, [UR23+0x210], R4 ;  /* 0x00021004ff0075a7 */ /* 0x000ee40008001117 */
[----:B-123--:R-:W-:Y:S05]  /*4a30*/  @!P0 BRA `(.L_x_92) ;  /* 0x0000005000b88947 */ /* 0x00efea0003800000 */
.L_x_210:
[----:B------:R-:W-:Y:S01]  /*4a40*/  UMOV UR19, UR14 ;  /* 0x0000000e00137c82 */ /* 0x000fe20008000000 */
[----:B------:R-:W-:Y:S05]  /*4a50*/  BRA.U !UP0, `(.L_x_93) ;  /* 0x0000000108987547 */ /* 0x000fea000b800000 */
[----:B------:R-:W-:Y:S02]  /*4a60*/  UIADD3 UR19, UPT, UPT, UR31, UR14, URZ ;  /* 0x0000000e1f137290 */ /* 0x000fe4000fffe0ff */
[----:B------:R-:W-:Y:S01]  /*4a70*/  UPLOP3.LUT UP2, UPT, UPT, UPT, UPT, 0x40, 0x4 ;  /* 0x000000000004789c */ /* 0x000fe20003f4e870 */
[----:B------:R-:W-:Y:S01]  /*4a80*/  UMOV UR16, UR25 ;  /* 0x0000001900107c82 */ /* 0x000fe20008000000 */
[----:B------:R-:W-:-:S09]  /*4a90*/  UMOV UR6, UR15 ;  /* 0x0000000f00067c82 */ /* 0x000fd20008000000 */
.L_x_96:
[----:B--2---:R-:W-:Y:S01]  /*4aa0*/  ULEA UR5, UR6, UR17, 0x3 ;  /* 0x0000001106057291 */ /* 0x004fe2000f8e18ff */
[----:B---3--:R-:W-:Y:S11]  /*4ab0*/  @P2 BRA `(.L_x_94) ;  /* 0x00000000000c2947 */ /* 0x008ff60003800000 */
[----:B-1----:R-:W-:Y:S04]  /*4ac0*/  SHF.L.U32 R4, R2, 0x1f, RZ ;  /* 0x0000001f02047819 */ /* 0x002fe800000006ff */
[----:B------:R-:W1:Y:S02]  /*4ad0*/  SYNCS.PHASECHK.TRANS64.TRYWAIT P0, [UR5], R4 ;  /* 0x00000004ff0075a7 */ /* 0x000e640008001105 */
[----:B-1----:R-:W-:Y:S05]  /*4ae0*/  @!P0 BRA `(.L_x_95) ;  /* 0x0000005000a48947 */ /* 0x002fea0003800000 */
.L_x_94:
[----:B------:R-:W-:Y:S01]  /*4af0*/  UISETP.NE.AND UP0, UPT, UR16, 0x1, UPT ;  /* 0x000000011000788c */ /* 0x000fe2000bf05270 */
[----:B------:R-:W-:Y:S01]  /*4b00*/  PLOP3.LUT P2, PT, PT, PT, PT, 0x80, 0x8 ;  /* 0x000000000008781c */ /* 0x000fe20003f4f070 */
[----:B------:R-:W-:Y:S02]  /*4b10*/  UIADD3 UR4, UPT, UPT, UR6, 0x1, URZ ;  /* 0x0000000106047890 */ /* 0x000fe4000fffe0ff */
[----:B------:R-:W-:Y:S02]  /*4b20*/  ULEA UR12, UR6, UR22, 0x8 ;  /* 0x00000016060c7291 */ /* 0x000fe4000f8e40ff */
[----:B------:R-:W-:Y:S01]  /*4b30*/  UISETP.NE.AND UP1, UPT, UR4, 0x1a, UPT ;  /* 0x0000001a0400788c */ /* 0x000fe2000bf25270 */
[----:B------:R-:W-:Y:S01]  /*4b40*/  PLOP3.LUT P0, PT, PT, PT, UP0, 0x80, 0x8 ;  /* 0x000000000008781c */ /* 0x000fe20003f0f008 */
[----:B------:R-:W-:Y:S02]  /*4b50*/  UIADD3 UR10, UPT, UPT, UR12, 0x2, URZ ;  /* 0x000000020c0a7890 */ /* 0x000fe4000fffe0ff */
[----:B------:R-:W-:Y:S02]  /*4b60*/  USEL UR7, URZ, 0x1, UP1 ;  /* 0x00000001ff077887 */ /* 0x000fe40008800000 */
[----:B------:R-:W-:Y:S02]  /*4b70*/  USEL UR15, UR4, URZ, UP1 ;  /* 0x000000ff040f7287 */ /* 0x000fe40008800000 */
[----:B------:R-:W-:Y:S02]  /*4b80*/  UIADD3 UR14, UPT, UPT, UR14, 0x1, URZ ;  /* 0x000000010e0e7890 */ /* 0x000fe4000fffe0ff */
[----:B------:R-:W-:Y:S01]  /*4b90*/  @UP0 ULEA UR4, UR15, UR17, 0x3 ;  /* 0x000000110f040291 */ /* 0x000fe2000f8e18ff */
[----:B------:R-:W-:Y:S01]  /*4ba0*/  LOP3.LUT R2, R2, UR7, RZ, 0x3c, !PT ;  /* 0x0000000702027c12 */ /* 0x000fe2000f8e3cff */
[----:B------:R-:W-:Y:S01]  /*4bb0*/  UIADD3 UR7, UPT, UPT, UR5, 0xd0, URZ ;  /* 0x000000d005077890 */ /* 0x000fe2000fffe0ff */
[----:B------:R-:W-:Y:S02]  /*4bc0*/  UMOV UR13, 0x80004020 ;  /* 0x80004020000d7882 */ /* 0x000fe40000000000 */
[----:B-1----:R-:W-:Y:S01]  /*4bd0*/  @P0 SHF.L.U32 R0, R2, 0x1f, RZ ;  /* 0x0000001f02000819 */ /* 0x002fe200000006ff */
[----:B------:R-:W-:Y:S01]  /*4be0*/  UMOV UR5, 0x80004020 ;  /* 0x8000402000057882 */ /* 0x000fe20000000000 */
[----:B------:R-:W-:Y:S01]  /*4bf0*/  UMOV UR11, 0x80004020 ;  /* 0x80004020000b7882 */ /* 0x000fe20000000000 */
[----:B------:R-:W-:Y:S01]  /*4c00*/  UMOV UR9, 0x80004020 ;  /* 0x8000402000097882 */ /* 0x000fe20000000000 */
[----:B------:R2:W3:Y:S01]  /*4c10*/  @P0 SYNCS.PHASECHK.TRANS64.TRYWAIT P2, [UR4], R0 ;  /* 0x00000000ff0005a7 */ /* 0x0004e20008041104 */
[----:B------:R-:W-:Y:S02]  /*4c20*/  ULEA UR4, UR6, UR21, 0x8 ;  /* 0x0000001506047291 */ /* 0x000fe4000f8e40ff */
[----:B------:R-:W-:Y:S02]  /*4c30*/  UISETP.NE.AND UP0, UPT, UR14, UR19, UPT ;  /* 0x000000130e00728c */ /* 0x000fe4000bf05270 */
[----:B------:R-:W-:Y:S02]  /*4c40*/  UIADD3 UR8, UPT, UPT, UR4, 0x2, URZ ;  /* 0x0000000204087890 */ /* 0x000fe4000fffe0ff */
[----:B------:R-:W-:Y:S01]  /*4c50*/  UIADD3 UR16, UPT, UPT, UR16, -0x1, URZ ;  /* 0xffffffff10107890 */ /* 0x000fe2000fffe0ff */
[----:B------:R-:W-:Y:S02]  /*4c60*/  UMOV UR6, UR15 ;  /* 0x0000000f00067c82 */ /* 0x000fe40008000000 */
[----:B------:R2:W-:Y:S01]  /*4c70*/  UTCIMMA.2CTA gdesc[UR4], gdesc[UR12], tmem[UR18], tmem[UR28], idesc[UR29], UP2 ;  /* 0x00ff1c0c040075ea */ /* 0x0005e20009200112 */
[----:B------:R-:W-:Y:S03]  /*4c80*/  UPLOP3.LUT UP2, UPT, UPT, UPT, UPT, 0x80, 0x8 ;  /* 0x000000000008789c */ /* 0x000fe60003f4f070 */
[----:B------:R2:W-:Y:S01]  /*4c90*/  UTCIMMA.2CTA gdesc[UR8], gdesc[UR10], tmem[UR18], tmem[UR26], idesc[UR27], UPT ;  /* 0x00ff1a0a080075ea */ /* 0x0005e2000ba00112 */
[----:B------:R2:W-:Y:S01]  /*4ca0*/  UTCBAR.2CTA.MULTICAST [UR7], URZ, UR20 ;  /* 0x000000ff070073e9 */ /* 0x0005e20008200814 */
[----:B------:R-:W-:Y:S06]  /*4cb0*/  BRA.U UP0, `(.L_x_96) ;  /* 0xfffffffd00787547 */ /* 0x000fec000b83ffff */
.L_x_93:
[----:B--2---:R-:W-:Y:S01]  /*4cc0*/  UIADD3 UR4, UPT, UPT, UR23, 0x1f0, URZ ;  /* 0x000001f017047890 */ /* 0x004fe2000fffe0ff */
[----:B------:R-:W-:-:S08]  /*4cd0*/  UMOV UR14, UR19 ;  /* 0x00000013000e7c82 */ /* 0x000fd00008000000 */
[----:B------:R2:W-:Y:S01]  /*4ce0*/  UTCBAR.2CTA.MULTICAST [UR4], URZ, UR30 ;  /* 0x000000ff040073e9 */ /* 0x0005e2000820081e */
[----:B------:R-:W-:Y:S02]  /*4cf0*/  NOP ;  /* 0x0000000000007918 */ /* 0x000fe40000000000 */
.L_x_91:
[----:B--2---:R-:W-:Y:S01]  /*4d00*/  UIADD3 UR4, UPT, UPT, UR24, 0x1, URZ ;  /* 0x0000000118047890 */ /* 0x004fe2000fffe0ff */
[----:B------:R-:W-:-:S03]  /*4d10*/  ISETP.NE.AND P0, PT, R8, 0x2, PT ;  /* 0x000000020800780c */ /* 0x000fc60003f05270 */
[----:B------:R-:W-:Y:S01]  /*4d20*/  UISETP.NE.AND UP0, UPT, UR4, 0x4, UPT ;  /* 0x000000040400788c */ /* 0x000fe2000bf05270 */
[----:B-1----:R-:W-:Y:S02]  /*4d30*/  SEL R0, RZ, 0x1, P0 ;  /* 0x00000001ff007807 */ /* 0x002fe40000000000 */
[----:B------:R-:W-:Y:S01]  /*4d40*/  SEL R8, R8, RZ, P0 ;  /* 0x000000ff08087207 */ /* 0x000fe20000000000 */
[----:B------:R-:W-:Y:S01]  /*4d50*/  USEL UR5, URZ, 0x1, UP0 ;  /* 0x00000001ff057887 */ /* 0x000fe20008000000 */
[----:B------:R-:W-:Y:S01]  /*4d60*/  LOP3.LUT R3, R3, R0, RZ, 0x3c, !PT ;  /* 0x0000000003037212 */ /* 0x000fe200078e3cff */
[----:B------:R-:W-:-:S04]  /*4d70*/  USEL UR24, UR4, URZ, UP0 ;  /* 0x000000ff04187287 */ /* 0x000fc80008000000 */
[----:B------:R-:W-:Y:S01]  /*4d80*/  LOP3.LUT R9, R9, UR5, RZ, 0x3c, !PT ;  /* 0x0000000509097c12 */ /* 0x000fe2000f8e3cff */
[----:B------:R-:W-:Y:S07]  /*4d90*/  @P1 BRA `(.L_x_97) ;  /* 0xfffffff800b01947 */ /* 0x000fee000383ffff */
[----:B------:R-:W1:Y:S01]  /*4da0*/  S2UR UR8, SR_CgaCtaId ;  /* 0x00000000000879c3 */ /* 0x000e620000008800 */
[----:B------:R-:W-:Y:S01]  /*4db0*/  ELECT P0, URZ, PT ;  /* 0x0000000000ff782f */ /* 0x000fe20003800000 */
[----:B------:R-:W-:Y:S01]  /*4dc0*/  HFMA2 R0, -RZ, RZ, 0, 5.9604644775390625e-08 ;  /* 0x00000001ff007431 */ /* 0x000fe200000001ff */
[----:B------:R-:W-:-:S05]  /*4dd0*/  UMOV UR4, 0x40 ;  /* 0x0000004000047882 */ /* 0x000fca0000000000 */
[----:B------:R-:W-:Y:S01]  /*4de0*/  UVIRTCOUNT.DEALLOC.SMPOOL 0x80 ;  /* 0x000000800000784c */ /* 0x000fe20000000000 */
[----:B------:R-:W-:Y:S02]  /*4df0*/  UISETP.NE.AND UP1, UPT, UR33, URZ, UPT ;  /* 0x000000ff2100728c */ /* 0x000fe4000bf25270 */
[----:B-1----:R-:W-:-:S09]  /*4e00*/  ULEA UR8, UR8, UR4, 0x18 ;  /* 0x0000000408087291 */ /* 0x002fd2000f8ec0ff */
[----:B------:R1:W-:Y:S01]  /*4e10*/  @P0 STS.U8 [UR8+0x1c], R0 ;  /* 0x00001c00ff000988 */ /* 0x0003e20008000008 */
[----:B------:R-:W-:Y:S05]  /*4e20*/  BRA.U UP1, `(.L_x_98) ;  /* 0x0000000101a07547 */ /* 0x000fea000b800000 */
[----:B------:R-:W-:Y:S01]  /*4e30*/  UIADD3 UR7, UPT, UPT, UR17, 0x210, URZ ;  /* 0x0000021011077890 */ /* 0x000fe2000fffe0ff */
[----:B------:R-:W-:-:S03]  /*4e40*/  SHF.L.U32 R2, R9, 0x1f, RZ ;  /* 0x0000001f09027819 */ /* 0x000fc600000006ff */
[----:B------:R-:W-:-:S09]  /*4e50*/  ULEA UR4, UR24, UR7, 0x3 ;  /* 0x0000000718047291 */ /* 0x000fd2000f8e18ff */
[----:B------:R-:W2:Y:S02]  /*4e60*/  SYNCS.PHASECHK.TRANS64.TRYWAIT P0, [UR4], R2 ;  /* 0x00000002ff0075a7 */ /* 0x000ea40008001104 */
[----:B--2---:R-:W-:Y:S05]  /*4e70*/  @!P0 BRA `(.L_x_99) ;  /* 0x0000004c00d88947 */ /* 0x004fea0003800000 */
.L_x_213:
        /* <DEDUP_REMOVED lines=9> */
.L_x_215:
        /* <DEDUP_REMOVED lines=9> */
.L_x_217:
[----:B------:R-:W-:-:S04]  /*4fa0*/  UIADD3 UR4, UPT, UPT, UR4, 0x1, URZ ;  /* 0x0000000104047890 */ /* 0x000fc8000fffe0ff */
[----:B------:R-:W-:-:S04]  /*4fb0*/  UISETP.NE.AND UP0, UPT, UR4, 0x4, UPT ;  /* 0x000000040400788c */ /* 0x000fc8000bf05270 */
[----:B------:R-:W-:Y:S02]  /*4fc0*/  USEL UR5, URZ, 0x1, UP0 ;  /* 0x00000001ff057887 */ /* 0x000fe40008000000 */
[----:B------:R-:W-:-:S04]  /*4fd0*/  USEL UR4, UR4, URZ, UP0 ;  /* 0x000000ff04047287 */ /* 0x000fc80008000000 */
[----:B------:R-:W-:Y:S01]  /*4fe0*/  ULEA UR4, UR4, UR7, 0x3 ;  /* 0x0000000704047291 */ /* 0x000fe2000f8e18ff */
[----:B------:R-:W-:-:S04]  /*4ff0*/  LOP3.LUT R2, R2, UR5, RZ, 0x3c, !PT ;  /* 0x0000000502027c12 */ /* 0x000fc8000f8e3cff */
[----:B------:R-:W-:Y:S01]  /*5000*/  SHF.L.U32 R2, R2, 0x1f, RZ ;  /* 0x0000001f02027819 */ /* 0x000fe200000006ff */
[----:B-1----:R-:W-:-:S04]  /*5010*/  IMAD.U32 R0, RZ, RZ, UR4 ;  /* 0x00000004ff007e24 */ /* 0x002fc8000f8e00ff */
[----:B------:R1:W2:Y:S03]  /*5020*/  SYNCS.PHASECHK.TRANS64.TRYWAIT P0, [R0+URZ], R2 ;  /* 0x00000002000075a7 */ /* 0x0002a600080011ff */
[----:B--2---:R-:W-:Y:S05]  /*5030*/  @!P0 NANOSLEEP.SYNCS 0x989680 ;  /* 0x009896800000895d */ /* 0x004fea0003900000 */
[----:B------:R-:W2:Y:S02]  /*5040*/  @!P0 SYNCS.PHASECHK.TRANS64 P0, [R0+URZ], R2 ;  /* 0x00000002000085a7 */ /* 0x000ea400080010ff */
[----:B--2---:R-:W-:Y:S05]  /*5050*/  @P0 BRA `(.L_x_102) ;  /* 0x0000000000200947 */ /* 0x004fea0003800000 */
.L_x_103:
[----:B--2---:R2:W4:Y:S02]  /*5060*/  SYNCS.PHASECHK.TRANS64.TRYWAIT P0, [R0+URZ], R2 ;  /* 0x00000002000075a7 */ /* 0x00452400080011ff */
[----:B----4-:R-:W-:Y:S05]  /*5070*/  @!P0 NANOSLEEP.SYNCS 0x989680 ;  /* 0x009896800000895d */ /* 0x010fea0003900000 */
[----:B------:R-:W4:Y:S02]  /*5080*/  @!P0 SYNCS.PHASECHK.TRANS64 P0, [R0+URZ], R2 ;  /* 0x00000002000085a7 */ /* 0x000f2400080010ff */
[----:B----4-:R-:W-:Y:S05]  /*5090*/  @!P0 BRA `(.L_x_103) ;  /* 0xfffffffc00f08947 */ /* 0x010fea000383ffff */
[----:B------:R-:W-:Y:S05]  /*50a0*/  BRA `(.L_x_102) ;  /* 0x00000000000c7947 */ /* 0x000fea0003800000 */
.L_x_98:
[----:B------:R-:W-:-:S04]  /*50b0*/  UIADD3 UR4, UPT, UPT, UR17, 0x250, URZ ;  /* 0x0000025011047890 */ /* 0x000fc8000fffe0ff */
[----:B------:R-:W-:-:S09]  /*50c0*/  UPRMT UR4, UR34, 0x654, UR4 ;  /* 0x0000065422047896 */ /* 0x000fd20008000004 */
[----:B------:R-:W-:Y:S03]  /*50d0*/  SYNCS.ARRIVE.TRANS64.RED.A1T0 RZ, [UR4], RZ ;  /* 0x000000ffffff79a7 */ /* 0x000fe60008100404 */
.L_x_102:
[----:B-12---:R-:W-:Y:S01]  /*50e0*/  SHF.L.U32 R2, RZ, 0x1f, RZ ;  /* 0x0000001fff027819 */ /* 0x006fe200000006ff */
[----:B------:R-:W-:Y:S01]  /*50f0*/  UIADD3 UR4, UPT, UPT, UR17, 0x250, URZ ;  /* 0x0000025011047890 */ /* 0x000fe2000fffe0ff */
[----:B------:R-:W-:Y:S02]  /*5100*/  PLOP3.LUT P0, PT, PT, PT, UP1, 0x80, 0x8 ;  /* 0x000000000008781c */ /* 0x000fe40003f0f018 */
[----:B------:R-:W1:Y:S02]  /*5110*/  SYNCS.PHASECHK.TRANS64.TRYWAIT P1, [UR17+0x250], R2 ;  /* 0x00025002ff0075a7 */ /* 0x000e640008021111 */
[----:B-1----:R-:W-:Y:S09]  /*5120*/  @!P1 BRA `(.L_x_104) ;  /* 0x0000004c00749947 */ /* 0x002ff20003800000 */
.L_x_219:
[----:B------:R-:W-:Y:S01]  /*5130*/  @!UP1 UPRMT UR4, UR34, 0x654, UR4 ;  /* 0x0000065422049896 */ /* 0x000fe20008000004 */
[----:B------:R-:W-:Y:S01]  /*5140*/  UMOV UR5, 0xffff ;  /* 0x0000ffff00057882 */ /* 0x000fe20000000000 */
[----:B------:R-:W-:-:S07]  /*5150*/  UMOV UR6, 0x1 ;  /* 0x0000000100067882 */ /* 0x000fce0000000000 */
[----:B------:R-:W-:Y:S01]  /*5160*/  @!P0 SYNCS.ARRIVE.TRANS64.RED.A1T0 RZ, [UR4], RZ ;  /* 0x000000ffffff89a7 */ /* 0x000fe20008100404 */
[----:B------:R-:W-:Y:S01]  /*5170*/  NOP ;  /* 0x0000000000007918 */ /* 0x000fe20000000000 */
[----:B-1----:R-:W1:Y:S01]  /*5180*/  LDS R0, [UR8+0x14] ;  /* 0x00001408ff007984 */ /* 0x002e620008000800 */
[----:B------:R-:W-:-:S04]  /*5190*/  ULOP3.LUT UR4, UR32, 0xffff, URZ, 0xc0, !UPT ;  /* 0x0000ffff20047892 */ /* 0x000fc8000f8ec0ff */
[----:B------:R-:W-:-:S04]  /*51a0*/  USHF.R.U32.HI UR4, URZ, 0x5, UR4 ;  /* 0x00000005ff047899 */ /* 0x000fc80008011604 */
[----:B------:R-:W-:Y:S02]  /*51b0*/  USHF.L.U32 UR5, UR5, UR4, URZ ;  /* 0x0000000405057299 */ /* 0x000fe400080006ff */
[----:B------:R-:W-:-:S04]  /*51c0*/  USHF.L.U32 UR4, UR6, UR4, URZ ;  /* 0x0000000406047299 */ /* 0x000fc800080006ff */
[----:B-1----:R-:W-:-:S04]  /*51d0*/  LOP3.LUT R0, R0, UR5, RZ, 0xc0, !PT ;  /* 0x0000000500007c12 */ /* 0x002fc8000f8ec0ff */
[----:B------:R-:W-:-:S13]  /*51e0*/  ISETP.NE.AND P0, PT, R0, UR5, PT ;  /* 0x0000000500007c0c */ /* 0x000fda000bf05270 */
[----:B------:R-:W-:Y:S05]  /*51f0*/  @P0 BRA `(.L_x_105) ;  /* 0x0000000000580947 */ /* 0x000fea0003800000 */
[----:B------:R-:W1:Y:S02]  /*5200*/  LDS R0, [UR8+0x18] ;  /* 0x00001808ff007984 */ /* 0x000e640008000800 */
[----:B-1----:R-:W-:-:S04]  /*5210*/  LOP3.LUT R0, R0, UR4, RZ, 0xc0, !PT ;  /* 0x0000000400007c12 */ /* 0x002fc8000f8ec0ff */
[----:B------:R-:W-:-:S13]  /*5220*/  ISETP.NE.AND P0, PT, R0, UR4, PT ;  /* 0x0000000400007c0c */ /* 0x000fda000bf05270 */
[----:B------:R-:W-:Y:S05]  /*5230*/  @P0 BRA `(.L_x_106) ;  /* 0x00000000003c0947 */ /* 0x000fea0003800000 */
[----:B------:R-:W1:Y:S01]  /*5240*/  S2R R2, SR_LANEID ;  /* 0x0000000000027919 */ /* 0x000e620000000000 */
[----:B------:R-:W-:-:S06]  /*5250*/  ULOP3.LUT UR5, URZ, UR5, URZ, 0x33, !UPT ;  /* 0x00000005ff057292 */ /* 0x000fcc000f8e33ff */
[----:B------:R-:W-:-:S04]  /*5260*/  IMAD.U32 R0, RZ, RZ, UR5 ;  /* 0x00000005ff007e24 */ /* 0x000fc8000f8e00ff */
[----:B------:R2:W4:Y:S02]  /*5270*/  REDUX UR7, R0 ;  /* 0x00000000000773c4 */ /* 0x0005240000000000 */
[----:B------:R1:W-:Y:S01]  /*5280*/  UTCATOMSWS.AND URZ, UR5 ;  /* 0x0000000500ff79e3 */ /* 0x0003e20008000000 */
[----:B--2---:R-:W-:Y:S01]  /*5290*/  LOP3.LUT R0, RZ, UR4, RZ, 0x33, !PT ;  /* 0x00000004ff007c12 */ /* 0x004fe2000f8e33ff */
[----:B------:R-:W-:Y:S02]  /*52a0*/  VOTEU.ANY UR4, UPT, PT ;  /* 0x0000000000047886 */ /* 0x000fe400038e0100 */
[----:B------:R-:W-:Y:S02]  /*52b0*/  UFLO.U32 UR4, UR4 ;  /* 0x00000004000472bd */ /* 0x000fe400080e0000 */
[----:B------:R-:W2:Y:S04]  /*52c0*/  REDUX UR6, R0 ;  /* 0x00000000000673c4 */ /* 0x000ea80000000000 */
[----:B-1----:R-:W-:-:S02]  /*52d0*/  ISETP.EQ.U32.AND P0, PT, R2, UR4, PT ;  /* 0x0000000402007c0c */ /* 0x002fc4000bf02070 */
[----:B----4-:R-:W-:-:S11]  /*52e0*/  MOV R2, UR7 ;  /* 0x0000000700027c02 */ /* 0x010fd60008000f00 */
[----:B------:R1:W-:Y:S01]  /*52f0*/  @P0 ATOMS.AND RZ, [UR8+0x14], R2 ;  /* 0x00001402ffff098c */ /* 0x0003e2000a800008 */
[----:B--2---:R-:W-:-:S05]  /*5300*/  IMAD.U32 R0, RZ, RZ, UR6 ;  /* 0x00000006ff007e24 */ /* 0x004fca000f8e00ff */
[----:B------:R1:W-:Y:S01]  /*5310*/  @P0 ATOMS.AND RZ, [UR8+0x18], R0 ;  /* 0x00001800ffff098c */ /* 0x0003e2000a800008 */
[----:B------:R-:W-:Y:S05]  /*5320*/  BRA `(.L_x_107) ;  /* 0x0000000000147947 */ /* 0x000fea0003800000 */
.L_x_106:
[----:B------:R-:W-:Y:S02]  /*5330*/  MOV R2, 0x5350 ;  /* 0x0000535000027802 */ /* 0x000fe40000000f00 */
[----:B---3-5:R-:W-:Y:S05]  /*5340*/  CALL.REL.NOINC `($__internal_0_$__cuda_sm10x_tcgen05_guardrail_trap_col_being_dealloced_not_returned_by_alloc) ;  /* 0x0000004c00c87944 */ /* 0x028fea0003c00000 */
[----:B------:R-:W-:Y:S05]  /*5350*/  BRA `(.L_x_107) ;  /* 0x0000000000087947 */ /* 0x000fea0003800000 */
.L_x_105:
[----:B------:R-:W-:Y:S02]  /*5360*/  MOV R2, 0x5380 ;  /* 0x0000538000027802 */ /* 0x000fe40000000f00 */
[----:B---3-5:R-:W-:Y:S05]  /*5370*/  CALL.REL.NOINC `($__internal_2_$__cuda_sm10x_tcgen05_guardrail_trap_unallocated_columns_being_dealloced) ;  /* 0x0000004c00d47944 */ /* 0x028fea0003c00000 */
.L_x_107:
[----:B------:R-:W-:Y:S01]  /*5380*/  NOP ;  /* 0x0000000000007918 */ /* 0x000fe20000000000 */
[----:B------:R-:W-:Y:S05]  /*5390*/  EXIT ;  /* 0x000000000000794d */ /* 0x000fea0003800000 */
.L_x_78:
[----:B------:R-:W-:-:S09]  /*53a0*/  UISETP.NE.OR UP0, UPT, UR25, 0x3, !UP5 ;  /* 0x000000031900788c */ /* 0x000fd2000ef05670 */
[----:B------:R-:W-:Y:S05]  /*53b0*/  BRA.U UP0, `(.L_x_108) ;  /* 0x0000000d00b47547 */ /* 0x000fea000b800000 */
[----:B------:R-:W2:Y:S01]  /*53c0*/  LDCU UR31, c[0x0][0x370] ;  /* 0x00006e00ff1f77ac */ /* 0x000ea20008000800 */
[----:B------:R-:W3:Y:S01]  /*53d0*/  LDC.64 R16, c[0x0][0x348] ;  /* 0x0000d200ff107b82 */ /* 0x000ee20000000a00 */
[----:B------:R-:W-:Y:S02]  /*53e0*/  HFMA2 R13, -RZ, RZ, 0, 0 ;  /* 0x00000000ff0d7431 */ /* 0x000fe400000001ff */
[----:B------:R-:W-:Y:S01]  /*53f0*/  IMAD.MOV.U32 R15, RZ, RZ, 0x1 ;  /* 0x00000001ff0f7424 */ /* 0x000fe200078e00ff */
[----:B------:R-:W2:Y:S01]  /*5400*/  LDCU.128 UR32, c[0x0][0xb10] ;  /* 0x00016200ff2077ac */ /* 0x000ea20008000c00 */
[----:B------:R-:W-:Y:S01]  /*5410*/  IMAD.MOV.U32 R14, RZ, RZ, RZ ;  /* 0x000000ffff0e7224 */ /* 0x000fe200078e00ff */
[----:B------:R-:W-:Y:S01]  /*5420*/  MOV R7, 0x1000 ;  /* 0x0000100000077802 */ /* 0x000fe20000000f00 */
[----:B------:R-:W4:Y:S01]  /*5430*/  LDCU UR30, c[0x0][0x374] ;  /* 0x00006e80ff1e77ac */ /* 0x000f220008000800 */
[----:B------:R-:W1:Y:S01]  /*5440*/  LDC.64 R2, c[0x0][0x888] ;  /* 0x00022200ff027b82 */ /* 0x000e620000000a00 */
[----:B------:R-:W4:Y:S01]  /*5450*/  LDCU UR15, c[0x0][0xb0c] ;  /* 0x00016180ff0f77ac */ /* 0x000f220008000800 */
[----:B------:R-:W3:Y:S06]  /*5460*/  LDCU UR40, c[0x0][0xb20] ;  /* 0x00016400ff2877ac */ /* 0x000eec0008000800 */
[----:B------:R-:W1:Y:S01]  /*5470*/  LDC.64 R4, c[0x0][0x890] ;  /* 0x00022400ff047b82 */ /* 0x000e620000000a00 */
[----:B------:R-:W3:Y:S01]  /*5480*/  LDCU UR4, c[0x0][0xb30] ;  /* 0x00016600ff0477ac */ /* 0x000ee20008000800 */
[----:B------:R-:W-:Y:S01]  /*5490*/  UMOV UR21, 0x400 ;  /* 0x0000040000157882 */ /* 0x000fe20000000000 */
[----:B--2---:R-:W-:-:S02]  /*54a0*/  UIMAD.WIDE.U32 UR6, UR31, UR32, URZ ;  /* 0x000000201f0672a5 */ /* 0x004fc4000f8e00ff */
[----:B----4-:R-:W-:Y:S02]  /*54b0*/  UIMAD.WIDE.U32 UR8, UR30, UR35, URZ ;  /* 0x000000231e0872a5 */ /* 0x010fe4000f8e00ff */
[----:B------:R-:W-:Y:S02]  /*54c0*/  ULEA UR21, UR46, UR21, 0x18 ;  /* 0x000000152e157291 */ /* 0x000fe4000f8ec0ff */
[----:B------:R-:W-:Y:S02]  /*54d0*/  UPLOP3.LUT UP3, UPT, UPT, UPT, UPT, 0x40, 0x4 ;  /* 0x000000000004789c */ /* 0x000fe40003f6e870 */
[----:B------:R-:W-:Y:S01]  /*54e0*/  UIADD3 UR37, UPT, UPT, UR21, 0x1a8, URZ ;  /* 0x000001a815257890 */ /* 0x000fe2000fffe0ff */
[----:B------:R-:W-:Y:S01]  /*54f0*/  UMOV UR6, UR7 ;  /* 0x0000000700067c82 */ /* 0x000fe20008000000 */
[----:B------:R-:W-:Y:S01]  /*5500*/  UMOV UR38, UR9 ;  /* 0x0000000900267c82 */ /* 0x000fe20008000000 */
[----:B------:R-:W-:Y:S02]  /*5510*/  UISETP.GE.AND UP0, UPT, UR42, 0x1, UPT ;  /* 0x000000012a00788c */ /* 0x000fe4000bf06270 */
[----:B------:R-:W-:Y:S01]  /*5520*/  UISETP.NE.AND UP4, UPT, UR42, 0x1, UPT ;  /* 0x000000012a00788c */ /* 0x000fe2000bf85270 */
[----:B------:R-:W2:Y:S01]  /*5530*/  LDCU.64 UR22, c[0x0][0xb28] ;  /* 0x00016500ff1677ac */ /* 0x000ea20008000a00 */
[----:B------:R-:W-:-:S02]  /*5540*/  UISETP.NE.AND UP6, UPT, UR15, 0x1, UPT ;  /* 0x000000010f00788c */ /* 0x000fc4000bfc5270 */
[----:B------:R-:W-:Y:S02]  /*5550*/  UISETP.NE.AND UP5, UPT, UR34, 0x1, UPT ;  /* 0x000000012200788c */ /* 0x000fe4000bfa5270 */
[----:B------:R-:W-:Y:S02]  /*5560*/  UIADD3 UR25, UPT, UPT, UR21, 0x1a0, URZ ;  /* 0x000001a015197890 */ /* 0x000fe4000fffe0ff */
[----:B------:R-:W-:Y:S02]  /*5570*/  UPRMT UR37, UR46, 0x654, UR37 ;  /* 0x000006542e257896 */ /* 0x000fe40008000025 */
[----:B------:R-:W-:Y:S02]  /*5580*/  USHF.R.U32.HI UR39, URZ, UR33, UR6 ;  /* 0x00000021ff277299 */ /* 0x000fe40008011606 */
[----:B---3--:R-:W-:Y:S02]  /*5590*/  USHF.R.U32.HI UR38, URZ, UR40, UR38 ;  /* 0x00000028ff267299 */ /* 0x008fe40008011626 */
[----:B------:R-:W-:-:S11]  /*55a0*/  UISETP.NE.AND UP2, UPT, UR4, 0x1, UPT ;  /* 0x000000010400788c */ /* 0x000fd6000bf45270 */
.L_x_117:
[C---:B------:R-:W-:Y:S02]  /*55b0*/  LEA R12, R14.reuse, UR21, 0x3 ;  /* 0x000000150e0c7c11 */ /* 0x040fe4000f8e18ff */
[----:B------:R-:W-:Y:S02]  /*55c0*/  SHF.L.U32 R0, R13, 0x1f, RZ ;  /* 0x0000001f0d007819 */ /* 0x000fe400000006ff */
[----:B------:R-:W-:Y:S02]  /*55d0*/  LEA R8, R14, UR21, 0x4 ;  /* 0x000000150e087c11 */ /* 0x000fe4000f8e20ff */
[----:B---3--:R-:W3:Y:S02]  /*55e0*/  SYNCS.PHASECHK.TRANS64.TRYWAIT P0, [R12+URZ+0x1d0], R0 ;  /* 0x0001d0000c0075a7 */ /* 0x008ee400080011ff */
[----:B---3--:R-:W-:Y:S05]  /*55f0*/  @!P0 BRA `(.L_x_109) ;  /* 0x0000004800588947 */ /* 0x008fea0003800000 */
.L_x_220:
[----:B------:R-:W4:Y:S01]  /*5600*/  LDS.128 R8, [R8+0x260] ;  /* 0x0002600008087984 */ /* 0x000f220000000c00 */
[----:B------:R-:W-:Y:S01]  /*5610*/  UISETP.GE.AND UP0, UPT, UR42, 0x1, UPT ;  /* 0x000000012a00788c */ /* 0x000fe2000bf06270 */
[----:B------:R-:W-:Y:S01]  /*5620*/  @!PT LDS RZ, [RZ] ;  /* 0x00000000fffff984 */ /* 0x000fe20000000800 */
[----:B------:R-:W-:Y:S01]  /*5630*/  @!PT LDS RZ, [RZ] ;  /* 0x00000000fffff984 */ /* 0x000fe20000000800 */
[----:B------:R-:W-:Y:S01]  /*5640*/  @!PT LDS RZ, [RZ] ;  /* 0x00000000fffff984 */ /* 0x000fe20000000800 */
[----:B------:R-:W-:Y:S01]  /*5650*/  @!PT LDS RZ, [RZ] ;  /* 0x00000000fffff984 */ /* 0x000fe20000000800 */
[----:B------:R1:W-:Y:S06]  /*5660*/  MEMBAR.ALL.CTA ;  /* 0x0000000000007992 */ /* 0x0003ec0000008000 */
[----:B-1----:R-:W1:Y:S01]  /*5670*/  FENCE.VIEW.ASYNC.S ;  /* 0x00000000000073c6 */ /* 0x002e620000000000 */
[----:B----4-:R-:W-:Y:S11]  /*5680*/  LOP3.LUT P0, RZ, R10, 0x1, RZ, 0xc0, !PT ;  /* 0x000000010aff7812 */ /* 0x010ff6000780c0ff */
[----:B------:R-:W-:Y:S02]  /*5690*/  @!UPT UIADD3 URZ, UPT, UPT, URZ, URZ, URZ ;  /* 0x000000fffffff290 */ /* 0x000fe4000fffe0ff */
[----:B-1----:R-:W-:Y:S01]  /*56a0*/  VOTEU.ANY UP1, P0 ;  /* 0x0000000000ff7886 */ /* 0x002fe20000020100 */
[----:B------:R-:W-:Y:S11]  /*56b0*/  PLOP3.LUT P0, PT, PT, PT, UP1, 0x80, 0x8 ;  /* 0x000000000008781c */ /* 0x000ff60003f0f018 */
[----:B------:R-:W-:Y:S02]  /*56c0*/  @!UPT UIADD3 URZ, UPT, UPT, URZ, URZ, URZ ;  /* 0x000000fffffff290 */ /* 0x000fe4000fffe0ff */
[----:B---3--:R-:W-:Y:S02]  /*56d0*/  @P0 SHF.R.U32.HI R0, RZ, 0x10, R9 ;  /* 0x00000010ff000819 */ /* 0x008fe40000011609 */
[----:B------:R-:W-:Y:S02]  /*56e0*/  @P0 MOV R6, R8 ;  /* 0x0000000800060202 */ /* 0x000fe40000000f00 */
[----:B------:R-:W-:Y:S01]  /*56f0*/  @P0 R2UR UR4, R0 ;  /* 0x00000000000402ca */ /* 0x000fe200000e0000 */
[----:B------:R-:W-:Y:S01]  /*5700*/  VIADD R0, R12, 0x1e0 ;  /* 0x000001e00c007836 */ /* 0x000fe20000000000 */
[----:B------:R-:W-:Y:S02]  /*5710*/  @P0 LOP3.LUT R8, R9, 0xffff, RZ, 0xc0, !PT ;  /* 0x0000ffff09080812 */ /* 0x000fe400078ec0ff */
[----:B------:R-:W-:Y:S02]  /*5720*/  @P0 R2UR UR6, R6 ;  /* 0x00000000060602ca */ /* 0x000fe400000e0000 */
[----:B------:R-:W-:Y:S02]  /*5730*/  PRMT R0, RZ, 0x654, R0 ;  /* 0x00000654ff007816 */ /* 0x000fe40000000000 */
[----:B------:R-:W-:Y:S02]  /*5740*/  @P0 R2UR UR5, R8 ;  /* 0x00000000080502ca */ /* 0x000fe400000e0000 */
[----:B------:R1:W-:Y:S03]  /*5750*/  SYNCS.ARRIVE.TRANS64.RED.A1T0 RZ, [R0+URZ], RZ ;  /* 0x000000ff00ff79a7 */ /* 0x0003e600081004ff */
[----:B------:R-:W-:Y:S04]  /*5760*/  @UP1 UMOV UR29, UR4 ;  /* 0x00000004001d1c82 */ /* 0x000fe80008000000 */
[----:B------:R-:W-:Y:S04]  /*5770*/  @UP1 UMOV UR14, UR6 ;  /* 0x00000006000e1c82 */ /* 0x000fe80008000000 */
[----:B------:R-:W-:Y:S01]  /*5780*/  @UP1 UMOV UR13, UR5 ;  /* 0x00000005000d1c82 */ /* 0x000fe20008000000 */
[----:B------:R-:W-:Y:S05]  /*5790*/  BRA.U !UP0, `(.L_x_110) ;  /* 0x0000000108a47547 */ /* 0x000fea000b800000 */
[----:B------:R-:W-:Y:S02]  /*57a0*/  UIMAD.WIDE.U32 UR8, UR13, UR35, URZ ;  /* 0x000000230d0872a5 */ /* 0x000fe4000f8e00ff */
[----:B------:R-:W-:Y:S02]  /*57b0*/  UIMAD.WIDE.U32 UR10, UR14, UR32, URZ ;  /* 0x000000200e0a72a5 */ /* 0x000fe4000f8e00ff */
[----:B------:R-:W-:Y:S02]  /*57c0*/  USEL UR4, UR30, UR38, !UP5 ;  /* 0x000000261e047287 */ /* 0x000fe4000e800000 */
[----:B------:R-:W-:Y:S02]  /*57d0*/  USEL UR7, UR31, UR39, !UP6 ;  /* 0x000000271f077287 */ /* 0x000fe4000f000000 */
[----:B--2---:R-:W-:Y:S02]  /*57e0*/  UIMAD.WIDE.U32 UR16, UR4, UR22, URZ ;  /* 0x00000016041072a5 */ /* 0x004fe4000f8e00ff */
[----:B------:R-:W-:Y:S01]  /*57f0*/  UIMAD.WIDE.U32 UR18, UR7, UR22, URZ ;  /* 0x00000016071272a5 */ /* 0x000fe2000f8e00ff */
[----:B------:R-:W-:Y:S02]  /*5800*/  UMOV UR5, UR9 ;  /* 0x0000000900057c82 */ /* 0x000fe40008000000 */
[----:B------:R-:W-:Y:S03]  /*5810*/  USHF.R.U32.HI UR6, URZ, UR40, UR5 ;  /* 0x00000028ff067299 */ /* 0x000fe60008011605 */
[----:B------:R-:W-:Y:S01]  /*5820*/  UMOV UR5, UR11 ;  /* 0x0000000b00057c82 */ /* 0x000fe20008000000 */
[----:B------:R-:W-:Y:S02]  /*5830*/  USEL UR6, UR13, UR6, !UP5 ;  /* 0x000000060d067287 */ /* 0x000fe4000e800000 */
[----:B------:R-:W-:Y:S02]  /*5840*/  USHF.R.U32.HI UR8, URZ, UR33, UR5 ;  /* 0x00000021ff087299 */ /* 0x000fe40008011605 */
[----:B------:R-:W-:Y:S01]  /*5850*/  UIMAD.WIDE.U32 UR10, UR6, UR22, URZ ;  /* 0x00000016060a72a5 */ /* 0x000fe2000f8e00ff */
[----:B------:R-:W-:Y:S02]  /*5860*/  UMOV UR5, UR17 ;  /* 0x0000001100057c82 */ /* 0x000fe40008000000 */
[----:B------:R-:W-:Y:S03]  /*5870*/  @UP4 USHF.R.U32.HI UR4, URZ, UR23, UR5 ;  /* 0x00000017ff044299 */ /* 0x000fe60008011605 */
[----:B------:R-:W-:Y:S01]  /*5880*/  UMOV UR5, UR19 ;  /* 0x0000001300057c82 */ /* 0x000fe20008000000 */
[----:B------:R-:W-:Y:S02]  /*5890*/  UIMAD UR4, UR42, UR4, URZ ;  /* 0x000000042a0472a4 */ /* 0x000fe4000f8e02ff */
[----:B------:R-:W-:Y:S02]  /*58a0*/  @UP4 USHF.R.U32.HI UR7, URZ, UR23, UR5 ;  /* 0x00000017ff074299 */ /* 0x000fe40008011605 */
[----:B------:R-:W-:Y:S02]  /*58b0*/  USEL UR5, UR14, UR8, !UP6 ;  /* 0x000000080e057287 */ /* 0x000fe4000f000000 */
[----:B------:R-:W-:Y:S02]  /*58c0*/  UIMAD UR8, UR42, UR7, URZ ;  /* 0x000000072a0872a4 */ /* 0x000fe4000f8e02ff */
[----:B------:R-:W-:Y:S03]  /*58d0*/  UISETP.GE.AND UP0, UPT, UR6, UR4, UPT ;  /* 0x000000040600728c */ /* 0x000fe6000bf06270 */
[----:B------:R-:W-:Y:S01]  /*58e0*/  UMOV UR4, UR11 ;  /* 0x0000000b00047c82 */ /* 0x000fe20008000000 */
[----:B------:R-:W-:Y:S02]  /*58f0*/  UISETP.GE.OR UP0, UPT, UR5, UR8, UP0 ;  /* 0x000000080500728c */ /* 0x000fe40008706670 */
[----:B------:R-:W-:Y:S02]  /*5900*/  USHF.R.U32.HI UR4, URZ, UR23, UR4 ;  /* 0x00000017ff047299 */ /* 0x000fe40008011604 */
[----:B------:R-:W-:Y:S02]  /*5910*/  UIMAD.WIDE.U32 UR8, UR5, UR22, URZ ;  /* 0x00000016050872a5 */ /* 0x000fe4000f8e00ff */
[----:B------:R-:W-:Y:S04]  /*5920*/  USEL UR10, UR6, UR4, !UP4 ;  /* 0x00000004060a7287 */ /* 0x000fe8000e000000 */
[----:B------:R-:W-:Y:S01]  /*5930*/  UIADD3 UR11, UPT, UPT, -UR10, URZ, URZ ;  /* 0x000000ff0a0b7290 */ /* 0x000fe2000fffe1ff */
[----:B------:R-:W-:Y:S02]  /*5940*/  @!UP0 UMOV UR4, UR9 ;  /* 0x0000000900048c82 */ /* 0x000fe40008000000 */
[----:B------:R-:W-:Y:S02]  /*5950*/  @!UP0 USHF.R.U32.HI UR4, URZ, UR23, UR4 ;  /* 0x00000017ff048299 */ /* 0x000fe40008011604 */
[----:B------:R-:W-:Y:S02]  /*5960*/  UIMAD UR8, UR42, UR11, UR6 ;  /* 0x0000000b2a0872a4 */ /* 0x000fe4000f8e0206 */
[----:B------:R-:W-:Y:S04]  /*5970*/  @!UP0 USEL UR4, UR5, UR4, !UP4 ;  /* 0x0000000405048287 */ /* 0x000fe8000e000000 */
[----:B------:R-:W-:Y:S02]  /*5980*/  @!UP0 UIMAD UR8, UR7, UR8, UR4 ;  /* 0x00000008070882a4 */ /* 0x000fe4000f8e0204 */
[----:B------:R-:W-:Y:S02]  /*5990*/  @!UP0 UIADD3 UR9, UPT, UPT, UR10, -UR4, URZ ;  /* 0x800000040a098290 */ /* 0x000fe4000fffe0ff */
[----:B------:R-:W-:Y:S02]  /*59a0*/  UIADD3 UR4, UPT, UPT, -UR5, URZ, URZ ;  /* 0x000000ff05047290 */ /* 0x000fe4000fffe1ff */
[----:B------:R-:W-:Y:S02]  /*59b0*/  UIADD3 UR7, UPT, UPT, -UR6, URZ, URZ ;  /* 0x000000ff06077290 */ /* 0x000fe4000fffe1ff */
[----:B------:R-:W-:Y:S02]  /*59c0*/  @!UP0 UIMAD UR6, UR9, UR42, UR5 ;  /* 0x0000002a090682a4 */ /* 0x000fe4000f8e0205 */
[----:B------:R-:W-:Y:S02]  /*59d0*/  UIMAD UR14, UR15, UR4, UR14 ;  /* 0x000000040f0e72a4 */ /* 0x000fe4000f8e020e */
[----:B------:R-:W-:Y:S01]  /*59e0*/  UIMAD UR4, UR34, UR7, UR13 ;  /* 0x00000007220472a4 */ /* 0x000fe2000f8e020d */
[----:B------:R-:W-:Y:S02]  /*59f0*/  @!UP0 UMOV UR5, UR8 ;  /* 0x0000000800058c82 */ /* 0x000fe40008000000 */
[----:B------:R-:W-:Y:S02]  /*5a00*/  UIMAD UR14, UR5, UR15, UR14 ;  /* 0x0000000f050e72a4 */ /* 0x000fe4000f8e020e */
[----:B------:R-:W-:Y:S11]  /*5a10*/  UIMAD UR13, UR6, UR34, UR4 ;  /* 0x00000022060d72a4 */ /* 0x000ff6000f8e0204 */
[----:B------:R-:W-:Y:S01]  /*5a20*/  @!UPT UIADD3 URZ, UPT, UPT, URZ, URZ, URZ ;  /* 0x000000fffffff290 */ /* 0x000fe2000fffe0ff */
.L_x_110:
[----:B------:R-:W3:Y:S01]  /*5a30*/  @!UP2 LDCU.128 UR8, c[0x0][0xb10] ;  /* 0x00016200ff08a7ac */ /* 0x000ee20008000c00 */
[C---:B------:R-:W-:Y:S02]  /*5a40*/  ISETP.NE.U32.AND P1, PT, R4.reuse, RZ, PT ;  /* 0x000000ff0400720c */ /* 0x040fe40003f25070 */
[----:B------:R-:W-:Y:S02]  /*5a50*/  ISETP.NE.U32.AND P0, PT, R4, RZ, PT ;  /* 0x000000ff0400720c */ /* 0x000fe40003f05070 */
[C---:B------:R-:W-:Y:S02]  /*5a60*/  ISETP.NE.AND.EX P1, PT, R5.reuse, RZ, PT, P1 ;  /* 0x000000ff0500720c */ /* 0x040fe40003f25310 */
[----:B------:R-:W-:Y:S01]  /*5a70*/  ISETP.NE.AND.EX P0, PT, R5, RZ, PT, P0 ;  /* 0x000000ff0500720c */ /* 0x000fe20003f05300 */
[----:B------:R-:W4:Y:S01]  /*5a80*/  @!UP2 LDCU UR5, c[0x0][0xb0c] ;  /* 0x00016180ff05a7ac */ /* 0x000f220008000800 */
[----:B------:R-:W-:Y:S01]  /*5a90*/  SHF.L.U32 R9, R15, 0x1f, RZ ;  /* 0x0000001f0f097819 */ /* 0x000fe200000006ff */
[----:B------:R-:W-:Y:S02]  /*5aa0*/  USHF.L.U32 UR26, UR28, 0x7, URZ ;  /* 0x000000071c1a7899 */ /* 0x000fe400080006ff */
[----:B------:R-:W-:Y:S02]  /*5ab0*/  USHF.L.U32 UR27, UR20, 0x6, URZ ;  /* 0x00000006141b7899 */ /* 0x000fe400080006ff */
[----:B---3--:R-:W-:Y:S07]  /*5ac0*/  UIMAD.WIDE.U32 UR6, UR14, UR8, URZ ;  /* 0x000000080e0672a5 */ /* 0x008fee000f8e00ff */
[----:B------:R-:W-:Y:S01]  /*5ad0*/  @!UP2 UMOV UR4, UR7 ;  /* 0x000000070004ac82 */ /* 0x000fe20008000000 */
[----:B----4-:R-:W-:Y:S02]  /*5ae0*/  @!UP2 UISETP.NE.AND UP0, UPT, UR5, 0x1, UPT ;  /* 0x000000010500a88c */ /* 0x010fe4000bf05270 */
[----:B------:R-:W-:Y:S02]  /*5af0*/  @!UP2 USHF.R.U32.HI UR4, URZ, UR9, UR4 ;  /* 0x00000009ff04a299 */ /* 0x000fe40008011604 */
[----:B------:R-:W-:Y:S02]  /*5b00*/  UIMAD.WIDE.U32 UR6, UR13, UR11, URZ ;  /* 0x0000000b0d0672a5 */ /* 0x000fe4000f8e00ff */
[----:B------:R-:W-:Y:S02]  /*5b10*/  @!UP2 USEL UR8, UR14, UR4, !UP0 ;  /* 0x000000040e08a287 */ /* 0x000fe4000c000000 */
[----:B------:R-:W-:Y:S03]  /*5b20*/  @!UP2 UISETP.NE.AND UP0, UPT, UR10, 0x1, UPT ;  /* 0x000000010a00a88c */ /* 0x000fe6000bf05270 */
[----:B------:R-:W-:Y:S02]  /*5b30*/  @!UP2 UMOV UR6, UR7 ;  /* 0x000000070006ac82 */ /* 0x000fe40008000000 */
[----:B------:R-:W3:Y:S02]  /*5b40*/  @!UP2 LDCU UR4, c[0x0][0xb20] ;  /* 0x00016400ff04a7ac */ /* 0x000ee40008000800 */
[----:B---3--:R-:W-:Y:S04]  /*5b50*/  @!UP2 USHF.R.U32.HI UR6, URZ, UR4, UR6 ;  /* 0x00000004ff06a299 */ /* 0x008fe80008011606 */
[----:B------:R-:W-:Y:S04]  /*5b60*/  @!UP2 USEL UR6, UR13, UR6, !UP0 ;  /* 0x000000060d06a287 */ /* 0x000fe8000c000000 */
[----:B------:R-:W-:Y:S02]  /*5b70*/  @!UP2 UIADD3 UR4, UPT, UPT, -UR8, UR6, URZ ;  /* 0x000000060804a290 */ /* 0x000fe4000fffe1ff */
[----:B------:R-:W-:Y:S02]  /*5b80*/  @!UP2 UIADD3 UR6, UPT, UPT, UR8, -UR6, URZ ;  /* 0x800000060806a290 */ /* 0x000fe4000fffe0ff */
[----:B------:R-:W-:Y:S02]  /*5b90*/  @!UP2 UIMAD UR14, UR4, UR5, UR14 ;  /* 0x00000005040ea2a4 */ /* 0x000fe4000f8e020e */
[----:B------:R-:W-:Y:S01]  /*5ba0*/  @!UP2 UIMAD UR13, UR6, UR10, UR13 ;  /* 0x0000000a060da2a4 */ /* 0x000fe2000f8e020d */
[----:B------:R-:W-:Y:S11]  /*5bb0*/  BRA.U UP3, `(.L_x_111) ;  /* 0x0000000103107547 */ /* 0x000ff6000b800000 */
[----:B------:R-:W-:Y:S04]  /*5bc0*/  MOV R6, UR44 ;  /* 0x0000002c00067c02 */ /* 0x000fe80008000f00 */
[----:B------:R-:W-:Y:S04]  /*5bd0*/  SHF.L.U32 R6, R6, 0x1f, RZ ;  /* 0x0000001f06067819 */ /* 0x000fe800000006ff */
[----:B------:R-:W3:Y:S02]  /*5be0*/  SYNCS.PHASECHK.TRANS64.TRYWAIT P2, [UR21+0x1c8], R6 ;  /* 0x0001c806ff0075a7 */ /* 0x000ee40008041115 */
[----:B---3--:R-:W-:Y:S05]  /*5bf0*/  @!P2 BRA `(.L_x_112) ;  /* 0x0000004000eca947 */ /* 0x008fea0003800000 */
.L_x_111:
[----:B------:R-:W-:Y:S05]  /*5c00*/  @!P1 BRA `(.L_x_113) ;  /* 0x0000000000309947 */ /* 0x000fea0003800000 */
[----:B------:R-:W-:Y:S01]  /*5c10*/  ISETP.NE.U32.AND P1, PT, R2, RZ, PT ;  /* 0x000000ff0200720c */ /* 0x000fe20003f25070 */
[----:B------:R-:W3:Y:S01]  /*5c20*/  LDCU.64 UR4, c[0x0][0x358] ;  /* 0x00006b00ff0477ac */ /* 0x000ee20008000a00 */
[----:B------:R-:W-:Y:S02]  /*5c30*/  IMAD.MOV.U32 R80, RZ, RZ, 0x1 ;  /* 0x00000001ff507424 */ /* 0x000fe400078e00ff */
[----:B------:R-:W-:Y:S11]  /*5c40*/  ISETP.NE.AND.EX P1, PT, R3, RZ, PT, P1 ;  /* 0x000000ff0300720c */ /* 0x000ff60003f25310 */
[----:B------:R-:W-:Y:S02]  /*5c50*/  @!UPT UIADD3 URZ, UPT, UPT, URZ, URZ, URZ ;  /* 0x000000fffffff290 */ /* 0x000fe4000fffe0ff */
[----:B------:R-:W4:Y:S01]  /*5c60*/  @P1 LDC.64 R10, c[0x0][0x888] ;  /* 0x00022200ff0a1b82 */ /* 0x000f220000000a00 */
[----:B-1----:R-:W-:Y:S04]  /*5c70*/  @P1 IMAD R0, R4, UR36, RZ ;  /* 0x0000002404001c24 */ /* 0x002fe8000f8e02ff */
[----:B----4-:R-:W-:Y:S04]  /*5c80*/  @P1 IMAD.WIDE R10, R0, 0x4, R10 ;  /* 0x00000004000a1825 */ /* 0x010fe800078e020a */
[----:B------:R-:W-:Y:S01]  /*5c90*/  HFMA2 R0, -RZ, RZ, 0, 5.9604644775390625e-08 ;  /* 0x00000001ff007431 */ /* 0x000fe200000001ff */
[----:B---3-5:R3:W5:Y:S04]  /*5ca0*/  @P1 LDG.E R40, desc[UR4][R10.64] ;  /* 0x000000040a281981 */ /* 0x028768000c1e1900 */
[----:B------:R-:W-:Y:S01]  /*5cb0*/  @!P1 PRMT R80, R0, 0x7610, R80 ;  /* 0x0000761000509816 */ /* 0x000fe20000000050 */
[----:B---3--:R-:W4:Y:S06]  /*5cc0*/  @!P1 LDC R40, c[0x0][0x880] ;  /* 0x00022000ff289b82 */ /* 0x008f2c0000000800 */
.L_x_113:
[----:B----45:R-:W-:Y:S01]  /*5cd0*/  @!P0 ISETP.EQ.AND P1, PT, R40, RZ, PT ;  /* 0x000000ff2800820c */ /* 0x030fe20003f22270 */
[----:B------:R-:W-:Y:S01]  /*5ce0*/  @!UPT UIADD3 URZ, UPT, UPT, URZ, URZ, URZ ;  /* 0x000000fffffff290 */ /* 0x000fe2000fffe0ff */
[----:B------:R-:W-:Y:S11]  /*5cf0*/  @!P0 BRA `(.L_x_114) ;  /* 0x0000000000188947 */ /* 0x000ff60003800000 */
[----:B------:R-:W-:Y:S02]  /*5d00*/  LOP3.LUT P0, RZ, R80, 0xff, RZ, 0xc0, !PT ;  /* 0x000000ff50ff7812 */ /* 0x000fe4000780c0ff */
[----:B------:R-:W-:Y:S04]  /*5d10*/  ISETP.NE.U32.AND P1, PT, R2, RZ, PT ;  /* 0x000000ff0200720c */ /* 0x000fe80003f25070 */
[----:B------:R-:W-:Y:S04]  /*5d20*/  ISETP.NE.AND.EX P1, PT, R3, RZ, PT, P1 ;  /* 0x000000ff0300720c */ /* 0x000fe80003f25310 */
[----:B------:R-:W-:Y:S03]  /*5d30*/  PLOP3.LUT P1, PT, P1, PT, PT, 0x8, 0x80 ;  /* 0x000000000080781c */ /* 0x000fe60000f2e170 */
[----:B------:R-:W-:Y:S11]  /*5d40*/  @P0 ISETP.EQ.AND P1, PT, R40, RZ, PT ;  /* 0x000000ff2800020c */ /* 0x000ff60003f22270 */
[----:B------:R-:W-:Y:S02]  /*5d50*/  @!UPT UIADD3 URZ, UPT, UPT, URZ, URZ, URZ ;  /* 0x000000fffffff290 */ /* 0x000fe4000fffe0ff */
.L_x_114:
[----:B------:R-:W3:Y:S01]  /*5d60*/  SYNCS.PHASECHK.TRANS64.TRYWAIT P2, [UR21+0x1b0], R9 ;  /* 0x0001b009ff0075a7 */ /* 0x000ee20008041115 */
[----:B------:R-:W-:Y:S04]  /*5d70*/  ELECT P0, URZ, PT ;  /* 0x0000000000ff782f */ /* 0x000fe80003800000 */
[----:B------:R-:W-:Y:S11]  /*5d80*/  PLOP3.LUT P1, PT, P1, P0, PT, 0xf2, 0x2f ;  /* 0x00000000002f781c */ /* 0x000ff60000f21e72 */
[----:B------:R-:W-:Y:S02]  /*5d90*/  @!UPT UIADD3 URZ, UPT, UPT, URZ, URZ, URZ ;  /* 0x000000fffffff290 */ /* 0x000fe4000fffe0ff */
[----:B------:R-:W-:Y:S05]  /*5da0*/  @!P1 IADD3 R8, P0, PT, R16, 0x580, RZ ;  /* 0x0000058010089810 */ /* 0x000fea0007f1e0ff */
[----:B-1----:R-:W-:Y:S01]  /*5db0*/  @!P1 IMAD.X R6, RZ, RZ, R17, P0 ;  /* 0x000000ffff069224 */ /* 0x002fe200000e0611 */
[----:B---3--:R-:W-:Y:S07]  /*5dc0*/  @!P2 BRA `(.L_x_115) ;  /* 0x000000400090a947 */ /* 0x008fee0003800000 */
.L_x_223:
[----:B------:R-:W-:Y:S01]  /*5dd0*/  @!P1 R2UR UR5, R8 ;  /* 0x00000000080592ca */ /* 0x000fe200000e0000 */
[----:B------:R-:W-:Y:S01]  /*5de0*/  VOTEU.ALL UP0, P1 ;  /* 0x0000000000ff7886 */ /* 0x000fe20000800000 */
[----:B------:R-:W-:Y:S01]  /*5df0*/  @!P1 R2UR UR4, R6 ;  /* 0x00000000060492ca */ /* 0x000fe200000e0000 */
[----:B------:R-:W-:Y:S01]  /*5e00*/  UMOV UR16, 0x0 ;  /* 0x0000000000107882 */ /* 0x000fe20000000000 */
[----:B------:R-:W-:Y:S01]  /*5e10*/  UMOV UR17, 0x10000000 ;  /* 0x1000000000117882 */ /* 0x000fe20000000000 */
[----:B------:R-:W-:Y:S01]  /*5e20*/  UMOV UR28, UR36 ;  /* 0x00000024001c7c82 */ /* 0x000fe20008000000 */
[----:B------:R-:W-:Y:S01]  /*5e30*/  @!UP0 UIADD3 UR24, UPT, UPT, UR21, 0x300, URZ ;  /* 0x0000030015188890 */ /* 0x000fe2000fffe0ff */
[----:B-1----:R-:W-:Y:S01]  /*5e40*/  @!P1 IMAD.MOV.U32 R0, RZ, RZ, 0x1000 ;  /* 0x00001000ff009424 */ /* 0x002fe200078e00ff */
[----:B------:R-:W-:Y:S01]  /*5e50*/  @!UP0 UIADD3 UR10, UPT, UPT, UR26, 0x40, URZ ;  /* 0x000000401a0a8890 */ /* 0x000fe2000fffe0ff */
[----:B------:R-:W-:Y:S01]  /*5e60*/  VIADD R14, R14, 0x1 ;  /* 0x000000010e0e7836 */ /* 0x000fe20000000000 */
[----:B------:R-:W-:Y:S01]  /*5e70*/  @!UP0 UIADD3 UR8, UPT, UPT, UR21, 0xb00, URZ ;  /* 0x00000b0015088890 */ /* 0x000fe2000fffe0ff */
[----:B------:R-:W-:Y:S02]  /*5e80*/  VOTEU.ALL UP0, P1 ;  /* 0x0000000000ff7886 */ /* 0x000fe40000800000 */
[----:B------:R-:W-:Y:S01]  /*5e90*/  IMAD.U32 R10, RZ, RZ, UR5 ;  /* 0x00000005ff0a7e24 */ /* 0x000fe2000f8e00ff */
[----:B------:R-:W-:Y:S01]  /*5ea0*/  UMOV UR9, UR25 ;  /* 0x0000001900097c82 */ /* 0x000fe20008000000 */
[----:B------:R-:W-:Y:S01]  /*5eb0*/  IMAD.U32 R11, RZ, RZ, UR4 ;  /* 0x00000004ff0b7e24 */ /* 0x000fe2000f8e00ff */
[----:B------:R-:W-:Y:S01]  /*5ec0*/  UMOV UR11, UR27 ;  /* 0x0000001b000b7c82 */ /* 0x000fe20008000000 */
[----:B------:R-:W-:Y:S01]  /*5ed0*/  UMOV UR12, UR36 ;  /* 0x00000024000c7c82 */ /* 0x000fe20008000000 */
[----:B------:R-:W-:Y:S01]  /*5ee0*/  @!P1 R2UR UR4, R10 ;  /* 0x000000000a0492ca */ /* 0x000fe200000e0000 */
[----:B------:R-:W-:Y:S01]  /*5ef0*/  UPRMT UR6, UR46, 0x654, UR25 ;  /* 0x000006542e067896 */ /* 0x000fe20008000019 */
[----:B------:R-:W-:Y:S11]  /*5f00*/  @!P1 R2UR UR5, R11 ;  /* 0x000000000b0592ca */ /* 0x000ff600000e0000 */
[----:B------:R-:W-:Y:S02]  /*5f10*/  @!UPT UIADD3 URZ, UPT, UPT, URZ, URZ, URZ ;  /* 0x000000fffffff290 */ /* 0x000fe4000fffe0ff */
[----:B------:R1:W-:Y:S01]  /*5f20*/  @!UP0 UTMALDG.3D [UR24], [UR4], desc[UR16] ;  /* 0x00001018040085b4 */ /* 0x0003e20008011000 */
[----:B------:R-:W-:Y:S05]  /*5f30*/  VOTEU.ALL UP0, P1 ;  /* 0x0000000000ff7886 */ /* 0x000fea0000800000 */
[----:B------:R1:W-:Y:S01]  /*5f40*/  @!UP0 UTMALDG.3D [UR8], [UR4], desc[UR16] ;  /* 0x00001008040085b4 */ /* 0x0003e20008011000 */
[----:B------:R1:W-:Y:S01]  /*5f50*/  @!P1 SYNCS.ARRIVE.TRANS64.RED.A0TR RZ, [UR21+0x1a0], R0 ;  /* 0x0001a000ffff99a7 */ /* 0x0003e20008300415 */
[----:B------:R-:W-:Y:S01]  /*5f60*/  SYNCS.ARRIVE.TRANS64.RED.A1T0 RZ, [UR6], RZ ;  /* 0x000000ffffff79a7 */ /* 0x000fe20008100406 */
[----:B------:R-:W3:Y:S02]  /*5f70*/  SYNCS.PHASECHK.TRANS64.TRYWAIT P0, [UR21+0x1b8], R9 ;  /* 0x0001b809ff0075a7 */ /* 0x000ee40008001115 */
[----:B-1-3--:R-:W-:Y:S05]  /*5f80*/  @!P0 BRA `(.L_x_116) ;  /* 0x0000004000388947 */ /* 0x00afea0003800000 */
.L_x_225:
[----:B------:R-:W-:Y:S01]  /*5f90*/  UIADD3 UR28, UPT, UPT, UR13, UR62, URZ ;  /* 0x0000003e0d1c7290 */ /* 0x000fe2000fffe0ff */
[----:B------:R-:W-:Y:S01]  /*5fa0*/  @!P1 IADD3 R6, P0, PT, R16, 0x580, RZ ;  /* 0x0000058010069810 */ /* 0x000fe20007f1e0ff */
[----:B------:R-:W-:Y:S01]  /*5fb0*/  UPLOP3.LUT UP3, UPT, UPT, UPT, UPT, 0x80, 0x8 ;  /* 0x000000000008789c */ /* 0x000fe20003f6f070 */
[----:B------:R-:W-:Y:S01]  /*5fc0*/  LOP3.LUT R15, R15, 0x1, RZ, 0x3c, !PT ;  /* 0x000000010f0f7812 */ /* 0x000fe200078e3cff */
[----:B------:R-:W-:Y:S01]  /*5fd0*/  VOTEU.ALL UP0, P1 ;  /* 0x0000000000ff7886 */ /* 0x000fe20000800000 */
[----:B------:R-:W-:Y:S01]  /*5fe0*/  @!P1 R2UR UR5, R6 ;  /* 0x00000000060592ca */ /* 0x000fe200000e0000 */
[----:B-1----:R-:W-:Y:S01]  /*5ff0*/  @!P1 IMAD.X R0, RZ, RZ, R17, P0 ;  /* 0x000000ffff009224 */ /* 0x002fe200000e0611 */
[----:B------:R-:W-:Y:S01]  /*6000*/  UMOV UR6, 0x0 ;  /* 0x0000000000067882 */ /* 0x000fe20000000000 */
[----:B------:R-:W-:Y:S01]  /*6010*/  UMOV UR7, 0x10000000 ;  /* 0x1000000000077882 */ /* 0x000fe20000000000 */
[----:B------:R-:W-:Y:S01]  /*6020*/  @!UP0 UIADD3 UR18, UPT, UPT, UR26, 0x20, URZ ;  /* 0x000000201a128890 */ /* 0x000fe2000fffe0ff */
[----:B------:R-:W-:Y:S01]  /*6030*/  ISETP.NE.AND P0, PT, R14, 0x2, PT ;  /* 0x000000020e00780c */ /* 0x000fe20003f05270 */
[----:B------:R-:W-:Y:S01]  /*6040*/  @!UP0 UIADD3 UR16, UPT, UPT, UR21, 0x1300, URZ ;  /* 0x0000130015108890 */ /* 0x000fe2000fffe0ff */
[----:B------:R-:W-:Y:S01]  /*6050*/  @!P1 R2UR UR4, R0 ;  /* 0x00000000000492ca */ /* 0x000fe200000e0000 */
[----:B------:R-:W-:Y:S01]  /*6060*/  @!UP0 UIADD3 UR17, UPT, UPT, UR21, 0x1a8, URZ ;  /* 0x000001a815118890 */ /* 0x000fe2000fffe0ff */
[----:B------:R-:W-:Y:S01]  /*6070*/  SEL R0, RZ, 0x1, P0 ;  /* 0x00000001ff007807 */ /* 0x000fe20000000000 */
[----:B------:R-:W-:Y:S01]  /*6080*/  @!UP0 UIADD3 UR10, UPT, UPT, UR26, 0x60, URZ ;  /* 0x000000601a0a8890 */ /* 0x000fe2000fffe0ff */
[----:B------:R-:W-:Y:S01]  /*6090*/  SEL R14, R14, RZ, P0 ;  /* 0x000000ff0e0e7207 */ /* 0x000fe20000000000 */
[----:B------:R-:W-:Y:S01]  /*60a0*/  @!UP0 UIADD3 UR8, UPT, UPT, UR21, 0x1b00, URZ ;  /* 0x00001b0015088890 */ /* 0x000fe2000fffe0ff */
[----:B------:R-:W-:Y:S01]  /*60b0*/  IMAD.U32 R8, RZ, RZ, UR5 ;  /* 0x00000005ff087e24 */ /* 0x000fe2000f8e00ff */
[----:B------:R-:W-:Y:S01]  /*60c0*/  VOTEU.ALL UP0, P1 ;  /* 0x0000000000ff7886 */ /* 0x000fe20000800000 */
[----:B------:R-:W-:Y:S01]  /*60d0*/  UMOV UR19, UR27 ;  /* 0x0000001b00137c82 */ /* 0x000fe20008000000 */
[----:B------:R-:W-:Y:S01]  /*60e0*/  UMOV UR20, UR36 ;  /* 0x0000002400147c82 */ /* 0x000fe20008000000 */
[----:B------:R-:W-:Y:S01]  /*60f0*/  UMOV UR11, UR27 ;  /* 0x0000001b000b7c82 */ /* 0x000fe20008000000 */
[----:B------:R-:W-:Y:S01]  /*6100*/  UMOV UR12, UR36 ;  /* 0x00000024000c7c82 */ /* 0x000fe20008000000 */
[----:B------:R-:W-:Y:S01]  /*6110*/  UMOV UR9, UR17 ;  /* 0x0000001100097c82 */ /* 0x000fe20008000000 */
[----:B------:R-:W-:Y:S01]  /*6120*/  IMAD.U32 R9, RZ, RZ, UR4 ;  /* 0x00000004ff097e24 */ /* 0x000fe2000f8e00ff */
[----:B------:R-:W-:Y:S01]  /*6130*/  @!P1 R2UR UR4, R8 ;  /* 0x00000000080492ca */ /* 0x000fe200000e0000 */
[----:B------:R-:W-:Y:S01]  /*6140*/  UMOV UR36, UR29 ;  /* 0x0000001d00247c82 */ /* 0x000fe20008000000 */
[----:B------:R-:W-:Y:S02]  /*6150*/  LOP3.LUT R13, R13, R0, RZ, 0x3c, !PT ;  /* 0x000000000d0d7212 */ /* 0x000fe400078e3cff */
[----:B------:R-:W-:Y:S11]  /*6160*/  @!P1 R2UR UR5, R9 ;  /* 0x00000000090592ca */ /* 0x000ff600000e0000 */
[----:B------:R-:W-:Y:S02]  /*6170*/  @!UPT UIADD3 URZ, UPT, UPT, URZ, URZ, URZ ;  /* 0x000000fffffff290 */ /* 0x000fe4000fffe0ff */
[----:B------:R1:W-:Y:S01]  /*6180*/  @!UP0 UTMALDG.3D [UR16], [UR4], desc[UR6] ;  /* 0x00000610040085b4 */ /* 0x0003e20008011000 */
[----:B------:R-:W-:Y:S05]  /*6190*/  VOTEU.ALL UP0, P1 ;  /* 0x0000000000ff7886 */ /* 0x000fea0000800000 */
[----:B------:R3:W-:Y:S01]  /*61a0*/  @!UP0 UTMALDG.3D [UR8], [UR4], desc[UR6] ;  /* 0x00000608040085b4 */ /* 0x0007e20008011000 */
[----:B------:R3:W-:Y:S01]  /*61b0*/  @!P1 SYNCS.ARRIVE.TRANS64.RED.A0TR RZ, [UR21+0x1a8], R7 ;  /* 0x0001a807ffff99a7 */ /* 0x0007e20008300415 */
[----:B------:R-:W-:Y:S01]  /*61c0*/  SYNCS.ARRIVE.TRANS64.RED.A1T0 RZ, [UR37], RZ ;  /* 0x000000ffffff79a7 */ /* 0x000fe20008100425 */
[----:B-1----:R-:W-:Y:S01]  /*61d0*/  UIADD3 UR20, UPT, UPT, UR14, UR61, URZ ;  /* 0x0000003d0e147290 */ /* 0x002fe2000fffe0ff */
[----:B------:R-:W-:Y:S11]  /*61e0*/  BRA.U UP1, `(.L_x_117) ;  /* 0xfffffff101f07547 */ /* 0x000ff6000b83ffff */
[----:B------:R-:W-:-:S04]  /*61f0*/  SHF.L.U32 R2, R15, 0x1f, RZ ;  /* 0x0000001f0f027819 */ /* 0x000fc800000006ff */
[----:B------:R-:W1:Y:S02]  /*6200*/  SYNCS.PHASECHK.TRANS64.TRYWAIT P0, [UR21+0x1b0], R2 ;  /* 0x0001b002ff0075a7 */ /* 0x000e640008001115 */
[----:B-1----:R-:W-:Y:S05]  /*6210*/  @!P0 BRA `(.L_x_118) ;  /* 0x0000003c00ac8947 */ /* 0x002fea0003800000 */
.L_x_227:
[----:B-1----:R-:W-:-:S07]  /*6220*/  MOV R0, UR21 ;  /* 0x0000001500007c02 */ /* 0x002fce0008000f00 */
.L_x_119:
[----:B-1----:R-:W-:-:S04]  /*6230*/  SHF.L.U32 R2, R15, 0x1f, RZ ;  /* 0x0000001f0f027819 */ /* 0x002fc800000006ff */
[----:B------:R1:W4:Y:S03]  /*6240*/  SYNCS.PHASECHK.TRANS64.TRYWAIT P0, [R0+URZ+0x1b8], R2 ;  /* 0x0001b802000075a7 */ /* 0x00032600080011ff */
[----:B----4-:R-:W-:Y:S05]  /*6250*/  @!P0 NANOSLEEP.SYNCS 0x989680 ;  /* 0x009896800000895d */ /* 0x010fea0003900000 */
[----:B------:R-:W4:Y:S02]  /*6260*/  @!P0 SYNCS.PHASECHK.TRANS64 P0, [R0+URZ+0x1b8], R2 ;  /* 0x0001b802000085a7 */ /* 0x000f2400080010ff */
[----:B--234-:R-:W-:Y:S05]  /*6270*/  @P0 EXIT ;  /* 0x000000000000094d */ /* 0x01cfea0003800000 */
[----:B------:R-:W-:Y:S05]  /*6280*/  BRA `(.L_x_119) ;  /* 0xfffffffc00e87947 */ /* 0x000fea000383ffff */
.L_x_108:
[----:B------:R-:W-:-:S06]  /*6290*/  UISETP.GE.AND UP0, UPT, UR25, 0x4, UPT ;  /* 0x000000041900788c */ /* 0x000fcc000bf06270 */
[----:B------:R-:W-:-:S13]  /*62a0*/  PLOP3.LUT P0, PT, PT, PT, UP0, 0x80, 0x8 ;  /* 0x000000000008781c */ /* 0x000fda0003f0f008 */
[----:B-1----:R-:W-:Y:S05]  /*62b0*/  @!P0 EXIT ;  /* 0x000000000000894d */ /* 0x002fea0003800000 */
[----:B------:R-:W-:Y:S01]  /*62c0*/  BAR.SYNC.DEFER_BLOCKING 0x6, 0xa0 ;  /* 0x0182800000007b1d */ /* 0x000fe20000010000 */
[----:B------:R-:W-:Y:S01]  /*62d0*/  IMAD.SHL.U32 R79, R89, 0x20, RZ ;  /* 0x00000020594f7824 */ /* 0x000fe200078e00ff */
[----:B------:R-:W-:Y:S01]  /*62e0*/  CS2R R86, SRZ ;  /* 0x0000000000567805 */ /* 0x000fe2000001ff00 */
[----:B------:R-:W-:Y:S01]  /*62f0*/  IMAD.SHL.U32 R5, R81, 0x400, RZ ;  /* 0x0000040051057824 */ /* 0x000fe200078e00ff */
[----:B------:R-:W-:Y:S01]  /*6300*/  CS2R R84, SRZ ;  /* 0x0000000000547805 */ /* 0x000fe2000001ff00 */
[----:B------:R-:W-:Y:S01]  /*6310*/  IMAD.U32 R37, R89, 0x10000, RZ ;  /* 0x0001000059257824 */ /* 0x000fe200078e00ff */
[----:B------:R-:W-:Y:S01]  /*6320*/  UMOV UR44, 0x400 ;  /* 0x00000400002c7882 */ /* 0x000fe20000000000 */
[----:B------:R-:W-:Y:S01]  /*6330*/  LOP3.LUT R78, R79, 0xb60, RZ, 0xc0, !PT ;  /* 0x00000b604f4e7812 */ /* 0x000fe200078ec0ff */
[----:B------:R-:W-:Y:S01]  /*6340*/  ULEA UR44, UR46, UR44, 0x18 ;  /* 0x0000002c2e2c7291 */ /* 0x000fe2000f8ec0ff */
[----:B------:R-:W1:Y:S01]  /*6350*/  LDC.64 R74, c[0x0][0x888] ;  /* 0x00022200ff4a7b82 */ /* 0x000e620000000a00 */
[----:B------:R-:W-:Y:S01]  /*6360*/  IMAD.SHL.U32 R4, R89, 0x4, RZ ;  /* 0x0000000459047824 */ /* 0x000fe200078e00ff */
[----:B------:R-:W-:Y:S01]  /*6370*/  LOP3.LUT R78, R78, 0x400, R5, 0xf8, !PT ;  /* 0x000004004e4e7812 */ /* 0x000fe200078ef805 */
[----:B------:R-:W-:Y:S01]  /*6380*/  IMAD.SHL.U32 R5, R81, 0x200000, RZ ;  /* 0x0020000051057824 */ /* 0x000fe200078e00ff */
[C---:B------:R-:W-:Y:S01]  /*6390*/  LOP3.LUT R6, R79.reuse, 0x80, RZ, 0xc0, !PT ;  /* 0x000000804f067812 */ /* 0x040fe200078ec0ff */
[----:B------:R-:W-:Y:S01]  /*63a0*/  UIADD3 UR4, UPT, UPT, UR44, 0x2300, URZ ;  /* 0x000023002c047890 */ /* 0x000fe2000fffe0ff */
[----:B------:R-:W-:Y:S01]  /*63b0*/  LOP3.LUT P0, RZ, R79, 0x80, RZ, 0xc0, !PT ;  /* 0x000000804fff7812 */ /* 0x000fe2000780c0ff */
[----:B------:R-:W-:Y:S01]  /*63c0*/  IMAD.MOV.U32 R36, RZ, RZ, RZ ;  /* 0x000000ffff247224 */ /* 0x000fe200078e00ff */
[----:B------:R-:W2:Y:S01]  /*63d0*/  LDC.64 R76, c[0x0][0x890] ;  /* 0x00022400ff4c7b82 */ /* 0x000ea20000000a00 */
[----:B------:R-:W-:Y:S01]  /*63e0*/  LOP3.LUT R5, R5, 0x200000, RZ, 0xc0, !PT ;  /* 0x0020000005057812 */ /* 0x000fe200078ec0ff */
[----:B------:R-:W-:Y:S01]  /*63f0*/  IMAD.MOV.U32 R83, RZ, RZ, RZ ;  /* 0x000000ffff537224 */ /* 0x000fe200078e00ff */
[----:B------:R-:W-:Y:S01]  /*6400*/  LOP3.LUT R4, R6, 0x10, R4, 0xf8, !PT ;  /* 0x0000001006047812 */ /* 0x000fe200078ef804 */
[----:B------:R-:W-:Y:S01]  /*6410*/  IMAD.U32 R88, RZ, RZ, UR4 ;  /* 0x00000004ff587e24 */ /* 0x000fe2000f8e00ff */
[----:B------:R-:W-:Y:S01]  /*6420*/  LOP3.LUT R37, R5, 0x400000, R37, 0xf8, !PT ;  /* 0x0040000005257812 */ /* 0x000fe200078ef825 */
[----:B------:R-:W3:Y:S01]  /*6430*/  LDCU UR58, c[0x0][0x370] ;  /* 0x00006e00ff3a77ac */ /* 0x000ee20008000800 */
[----:B------:R-:W4:Y:S01]  /*6440*/  LDS R0, [UR44+0x280] ;  /* 0x0002802cff007984 */ /* 0x000f220008000800 */
[----:B------:R-:W1:Y:S01]  /*6450*/  LDC.64 R72, c[0x0][0x8b0] ;  /* 0x00022c00ff487b82 */ /* 0x000e620000000a00 */
[----:B------:R-:W-:Y:S01]  /*6460*/  LOP3.LUT R78, R78, R4, RZ, 0xfc, !PT ;  /* 0x000000044e4e7212 */ /* 0x000fe200078efcff */
[----:B------:R-:W1:Y:S01]  /*6470*/  LDCU UR43, c[0x0][0xb0c] ;  /* 0x00016180ff2b77ac */ /* 0x000e620008000800 */
[----:B------:R-:W-:Y:S01]  /*6480*/  LOP3.LUT R89, R89, 0x60, RZ, 0xc0, !PT ;  /* 0x0000006059597812 */ /* 0x000fe200078ec0ff */
[----:B------:R-:W1:Y:S04]  /*6490*/  LDCU UR63, c[0x0][0xb20] ;  /* 0x00016400ff3f77ac */ /* 0x000e680008000800 */
[----:B------:R-:W1:Y:S01]  /*64a0*/  LDC.64 R70, c[0x0][0x8a8] ;  /* 0x00022a00ff467b82 */ /* 0x000e620000000a00 */
[----:B------:R-:W1:Y:S01]  /*64b0*/  LDCU UR39, c[0x0][0xb30] ;  /* 0x00016600ff2777ac */ /* 0x000e620008000800 */
[----:B------:R-:W1:Y:S01]  /*64c0*/  LDCU.64 UR56, c[0x0][0x888] ;  /* 0x00011100ff3877ac */ /* 0x000e620008000a00 */
[----:B------:R-:W1:Y:S01]  /*64d0*/  LDCU.64 UR40, c[0x0][0xb28] ;  /* 0x00016500ff2877ac */ /* 0x000e620008000a00 */
[----:B------:R-:W1:Y:S01]  /*64e0*/  LDCU.128 UR52, c[0x0][0xb10] ;  /* 0x00016200ff3477ac */ /* 0x000e620008000c00 */
[----:B------:R-:W1:Y:S01]  /*64f0*/  LDCU UR47, c[0x0][0x374] ;  /* 0x00006e80ff2f77ac */ /* 0x000e620008000800 */
[----:B------:R-:W-:Y:S01]  /*6500*/  UIADD3 UR60, UPT, UPT, UR44, 0x300, URZ ;  /* 0x000003002c3c7890 */ /* 0x000fe2000fffe0ff */
[----:B----4-:R-:W-:Y:S01]  /*6510*/  IMAD.IADD R37, R0, 0x1, R37 ;  /* 0x0000000100257824 */ /* 0x010fe200078e0225 */
[----:B--23--:R-:W-:-:S10]  /*6520*/  P2R R0, PR, RZ, 0x1 ;  /* 0x00000001ff007803 */ /* 0x00cfd40000000000 */
.L_x_145:
[C---:B------:R-:W-:Y:S02]  /*6530*/  LEA R3, R83.reuse, UR44, 0x3 ;  /* 0x0000002c53037c11 */ /* 0x040fe4000f8e18ff */
[----:B------:R-:W-:Y:S02]  /*6540*/  SHF.L.U32 R0, R86, 0x1f, RZ ;  /* 0x0000001f56007819 */ /* 0x000fe400000006ff */
[----:B------:R-:W-:Y:S02]  /*6550*/  LEA R4, R83, UR44, 0x4 ;  /* 0x0000002c53047c11 */ /* 0x000fe4000f8e20ff */
[----:B------:R-:W2:Y:S02]  /*6560*/  SYNCS.PHASECHK.TRANS64.TRYWAIT P0, [R3+URZ+0x1d0], R0 ;  /* 0x0001d000030075a7 */ /* 0x000ea400080011ff */
[----:B-12---:R-:W-:Y:S05]  /*6570*/  @!P0 BRA `(.L_x_120) ;  /* 0x0000003800ec8947 */ /* 0x006fea0003800000 */
.L_x_228:
[----:B------:R-:W3:Y:S01]  /*6580*/  LDS.128 R4, [R4+0x260] ;  /* 0x0002600004047984 */ /* 0x000ee20000000c00 */
[----:B------:R-:W-:Y:S01]  /*6590*/  UISETP.GE.AND UP0, UPT, UR42, 0x1, UPT ;  /* 0x000000012a00788c */ /* 0x000fe2000bf06270 */
[----:B------:R-:W-:Y:S01]  /*65a0*/  @!PT LDS RZ, [RZ] ;  /* 0x00000000fffff984 */ /* 0x000fe20000000800 */
[----:B------:R-:W-:Y:S01]  /*65b0*/  @!PT LDS RZ, [RZ] ;  /* 0x00000000fffff984 */ /* 0x000fe20000000800 */
[----:B------:R-:W-:Y:S01]  /*65c0*/  @!PT LDS RZ, [RZ] ;  /* 0x00000000fffff984 */ /* 0x000fe20000000800 */
[----:B------:R-:W-:Y:S01]  /*65d0*/  @!PT LDS RZ, [RZ] ;  /* 0x00000000fffff984 */ /* 0x000fe20000000800 */
[----:B------:R4:W-:Y:S06]  /*65e0*/  MEMBAR.ALL.CTA ;  /* 0x0000000000007992 */ /* 0x0009ec0000008000 */
[----:B----4-:R-:W4:Y:S01]  /*65f0*/  FENCE.VIEW.ASYNC.S ;  /* 0x00000000000073c6 */ /* 0x010f220000000000 */
[----:B---3--:R-:W-:Y:S11]  /*6600*/  LOP3.LUT P0, RZ, R6, 0x1, RZ, 0xc0, !PT ;  /* 0x0000000106ff7812 */ /* 0x008ff6000780c0ff */
[----:B------:R-:W-:Y:S02]  /*6610*/  @!UPT UIADD3 URZ, UPT, UPT, URZ, URZ, URZ ;  /* 0x000000fffffff290 */ /* 0x000fe4000fffe0ff */
[----:B----4-:R-:W-:Y:S01]  /*6620*/  VOTEU.ANY UP1, P0 ;  /* 0x0000000000ff7886 */ /* 0x010fe20000020100 */
[----:B------:R-:W-:Y:S01]  /*6630*/  PLOP3.LUT P0, PT, PT, PT, UP1, 0x80, 0x8 ;  /* 0x000000000008781c */ /* 0x000fe20003f0f018 */
[----:B------:R-:W-:Y:S11]  /*6640*/  UP2UR UR45, UPR, URZ, 0x2 ;  /* 0x00000002ff2d7883 */ /* 0x000ff60008000000 */
[----:B------:R-:W-:Y:S01]  /*6650*/  @!UPT UIADD3 URZ, UPT, UPT, URZ, URZ, URZ ;  /* 0x000000fffffff290 */ /* 0x000fe2000fffe0ff */
[----:B--2---:R-:W-:Y:S02]  /*6660*/  @P0 SHF.R.U32.HI R0, RZ, 0x10, R5 ;  /* 0x00000010ff000819 */ /* 0x004fe40000011605 */
        /* <DEDUP_REMOVED lines=12> */
[----:B-1----:R-:W-:Y:S02]  /*6730*/  UIMAD.WIDE.U32 UR4, UR47, UR55, URZ ;  /* 0x000000372f0472a5 */ /* 0x002fe4000f8e00ff */
[----:B------:R-:W-:Y:S02]  /*6740*/  UIMAD.WIDE.U32 UR6, UR58, UR52, URZ ;  /* 0x000000343a0672a5 */ /* 0x000fe4000f8e00ff */
[----:B------:R-:W-:Y:S02]  /*6750*/  UISETP.NE.AND UP0, UPT, UR54, 0x1, UPT ;  /* 0x000000013600788c */ /* 0x000fe4000bf05270 */
[----:B------:R-:W-:Y:S02]  /*6760*/  UIMAD.WIDE.U32 UR8, UR37, UR55, URZ ;  /* 0x00000037250872a5 */ /* 0x000fe4000f8e00ff */
[----:B------:R-:W-:Y:S02]  /*6770*/  UIMAD.WIDE.U32 UR10, UR38, UR52, URZ ;  /* 0x00000034260a72a5 */ /* 0x000fe4000f8e00ff */
[----:B------:R-:W-:Y:S02]  /*6780*/  UISETP.NE.AND UP1, UPT, UR43, 0x1, UPT ;  /* 0x000000012b00788c */ /* 0x000fe4000bf25270 */
[----:B------:R-:W-:Y:S01]  /*6790*/  UISETP.NE.AND UP2, UPT, UR42, 0x1, UPT ;  /* 0x000000012a00788c */ /* 0x000fe2000bf45270 */
[----:B------:R-:W-:Y:S02]  /*67a0*/  UMOV UR4, UR5 ;  /* 0x0000000500047c82 */ /* 0x000fe40008000000 */
[----:B------:R-:W-:Y:S03]  /*67b0*/  USHF.R.U32.HI UR5, URZ, UR63, UR4 ;  /* 0x0000003fff057299 */ /* 0x000fe60008011604 */
[----:B------:R-:W-:Y:S02]  /*67c0*/  UMOV UR4, UR7 ;  /* 0x0000000700047c82 */ /* 0x000fe40008000000 */
[----:B------:R-:W-:Y:S02]  /*67d0*/  USHF.R.U32.HI UR7, URZ, UR53, UR4 ;  /* 0x00000035ff077299 */ /* 0x000fe40008011604 */
[----:B------:R-:W-:Y:S02]  /*67e0*/  USEL UR4, UR47, UR5, !UP0 ;  /* 0x000000052f047287 */ /* 0x000fe4000c000000 */
[----:B------:R-:W-:Y:S01]  /*67f0*/  USEL UR7, UR58, UR7, !UP1 ;  /* 0x000000073a077287 */ /* 0x000fe2000c800000 */
[----:B------:R-:W-:Y:S01]  /*6800*/  UMOV UR5, UR9 ;  /* 0x0000000900057c82 */ /* 0x000fe20008000000 */
[----:B------:R-:W-:Y:S02]  /*6810*/  UIMAD.WIDE.U32 UR8, UR4, UR40, URZ ;  /* 0x00000028040872a5 */ /* 0x000fe4000f8e00ff */
[----:B------:R-:W-:Y:S03]  /*6820*/  USHF.R.U32.HI UR6, URZ, UR63, UR5 ;  /* 0x0000003fff067299 */ /* 0x000fe60008011605 */
[----:B------:R-:W-:Y:S01]  /*6830*/  UMOV UR5, UR11 ;  /* 0x0000000b00057c82 */ /* 0x000fe20008000000 */
[----:B------:R-:W-:Y:S02]  /*6840*/  UIMAD.WIDE.U32 UR10, UR7, UR40, URZ ;  /* 0x00000028070a72a5 */ /* 0x000fe4000f8e00ff */
[----:B------:R-:W-:Y:S02]  /*6850*/  USHF.R.U32.HI UR12, URZ, UR53, UR5 ;  /* 0x00000035ff0c7299 */ /* 0x000fe40008011605 */
[----:B------:R-:W-:Y:S01]  /*6860*/  USEL UR6, UR37, UR6, !UP0 ;  /* 0x0000000625067287 */ /* 0x000fe2000c000000 */
[----:B------:R-:W-:Y:S02]  /*6870*/  UMOV UR5, UR9 ;  /* 0x0000000900057c82 */ /* 0x000fe40008000000 */
[----:B------:R-:W-:Y:S01]  /*6880*/  UMOV UR10, UR11 ;  /* 0x0000000b000a7c82 */ /* 0x000fe20008000000 */
[----:B------:R-:W-:Y:S02]  /*6890*/  @UP2 USHF.R.U32.HI UR4, URZ, UR41, UR5 ;  /* 0x00000029ff042299 */ /* 0x000fe40008011605 */
[----:B------:R-:W-:Y:S02]  /*68a0*/  @UP2 USHF.R.U32.HI UR7, URZ, UR41, UR10 ;  /* 0x00000029ff072299 */ /* 0x000fe4000801160a */
[----:B------:R-:W-:Y:S02]  /*68b0*/  UIMAD UR4, UR42, UR4, URZ ;  /* 0x000000042a0472a4 */ /* 0x000fe4000f8e02ff */
[----:B------:R-:W-:Y:S02]  /*68c0*/  UIMAD.WIDE.U32 UR10, UR6, UR40, URZ ;  /* 0x00000028060a72a5 */ /* 0x000fe4000f8e00ff */
[----:B------:R-:W-:Y:S02]  /*68d0*/  USEL UR5, UR38, UR12, !UP1 ;  /* 0x0000000c26057287 */ /* 0x000fe4000c800000 */
[----:B------:R-:W-:Y:S02]  /*68e0*/  UIMAD UR8, UR42, UR7, URZ ;  /* 0x000000072a0872a4 */ /* 0x000fe4000f8e02ff */
[----:B------:R-:W-:Y:S03]  /*68f0*/  UISETP.GE.AND UP0, UPT, UR6, UR4, UPT ;  /* 0x000000040600728c */ /* 0x000fe6000bf06270 */
[----:B------:R-:W-:Y:S01]  /*6900*/  UMOV UR4, UR11 ;  /* 0x0000000b00047c82 */ /* 0x000fe20008000000 */
[----:B------:R-:W-:Y:S02]  /*6910*/  UISETP.GE.OR UP0, UPT, UR5, UR8, UP0 ;  /* 0x000000080500728c */ /* 0x000fe40008706670 */
[----:B------:R-:W-:Y:S02]  /*6920*/  USHF.R.U32.HI UR4, URZ, UR41, UR4 ;  /* 0x00000029ff047299 */ /* 0x000fe40008011604 */
[----:B------:R-:W-:Y:S02]  /*6930*/  UIMAD.WIDE.U32 UR8, UR5, UR40, URZ ;  /* 0x00000028050872a5 */ /* 0x000fe4000f8e00ff */
[----:B------:R-:W-:Y:S02]  /*6940*/  USEL UR11, UR6, UR4, !UP2 ;  /* 0x00000004060b7287 */ /* 0x000fe4000d000000 */
[----:B------:R-:W-:Y:S02]  /*6950*/  UIADD3 UR8, UPT, UPT, -UR5, URZ, URZ ;  /* 0x000000ff05087290 */ /* 0x000fe4000fffe1ff */
[----:B------:R-:W-:Y:S01]  /*6960*/  UIADD3 UR10, UPT, UPT, -UR11, URZ, URZ ;  /* 0x000000ff0b0a7290 */ /* 0x000fe2000fffe1ff */
[----:B------:R-:W-:Y:S01]  /*6970*/  @!UP0 UMOV UR4, UR9 ;  /* 0x0000000900048c82 */ /* 0x000fe20008000000 */
[----:B------:R-:W-:Y:S02]  /*6980*/  UIADD3 UR9, UPT, UPT, -UR6, URZ, URZ ;  /* 0x000000ff06097290 */ /* 0x000fe4000fffe1ff */
[----:B------:R-:W-:Y:S02]  /*6990*/  @!UP0 USHF.R.U32.HI UR4, URZ, UR41, UR4 ;  /* 0x00000029ff048299 */ /* 0x000fe40008011604 */
[----:B------:R-:W-:Y:S02]  /*69a0*/  UIMAD UR10, UR42, UR10, UR6 ;  /* 0x0000000a2a0a72a4 */ /* 0x000fe4000f8e0206 */
[----:B------:R-:W-:Y:S04]  /*69b0*/  @!UP0 USEL UR4, UR5, UR4, !UP2 ;  /* 0x0000000405048287 */ /* 0x000fe8000d000000 */
[----:B------:R-:W-:Y:S02]  /*69c0*/  @!UP0 UIMAD UR10, UR7, UR10, UR4 ;  /* 0x0000000a070a82a4 */ /* 0x000fe4000f8e0204 */
[----:B------:R-:W-:Y:S02]  /*69d0*/  @!UP0 UIADD3 UR11, UPT, UPT, UR11, -UR4, URZ ;  /* 0x800000040b0b8290 */ /* 0x000fe4000fffe0ff */
[----:B------:R-:W-:Y:S02]  /*69e0*/  UIMAD UR7, UR43, UR8, UR38 ;  /* 0x000000082b0772a4 */ /* 0x000fe4000f8e0226 */
[----:B------:R-:W-:Y:S02]  /*69f0*/  @!UP0 UIMAD UR6, UR11, UR42, UR5 ;  /* 0x0000002a0b0682a4 */ /* 0x000fe4000f8e0205 */
[----:B------:R-:W-:Y:S01]  /*6a00*/  UIMAD UR4, UR54, UR9, UR37 ;  /* 0x00000009360472a4 */ /* 0x000fe2000f8e0225 */
[----:B------:R-:W-:Y:S02]  /*6a10*/  @!UP0 UMOV UR5, UR10 ;  /* 0x0000000a00058c82 */ /* 0x000fe40008000000 */
[----:B------:R-:W-:Y:S02]  /*6a20*/  UIMAD UR38, UR5, UR43, UR7 ;  /* 0x0000002b052672a4 */ /* 0x000fe4000f8e0207 */
[----:B------:R-:W-:Y:S11]  /*6a30*/  UIMAD UR37, UR6, UR54, UR4 ;  /* 0x00000036062572a4 */ /* 0x000ff6000f8e0204 */
[----:B------:R-:W-:Y:S01]  /*6a40*/  @!UPT UIADD3 URZ, UPT, UPT, URZ, URZ, URZ ;  /* 0x000000fffffff290 */ /* 0x000fe2000fffe0ff */
.L_x_121:
[----:B-1----:R-:W-:Y:S01]  /*6a50*/  UISETP.NE.AND UP0, UPT, UR39, 0x1, UPT ;  /* 0x000000012700788c */ /* 0x002fe2000bf05270 */
[----:B------:R-:W-:Y:S01]  /*6a60*/  IADD3 R83, PT, PT, R83, 0x1, RZ ;  /* 0x0000000153537810 */ /* 0x000fe20007ffe0ff */
[----:B------:R-:W-:Y:S02]  /*6a70*/  USHF.L.U32 UR50, UR20, 0x6, URZ ;  /* 0x0000000614327899 */ /* 0x000fe400080006ff */
[----:B------:R-:W-:Y:S07]  /*6a80*/  USHF.L.U32 UR49, UR28, 0x7, URZ ;  /* 0x000000071c317899 */ /* 0x000fee00080006ff */
[----:B------:R-:W1:Y:S01]  /*6a90*/  @!UP0 LDCU.128 UR12, c[0x0][0xb10] ;  /* 0x00016200ff0c87ac */ /* 0x000e620008000c00 */
[----:B------:R-:W3:Y:S01]  /*6aa0*/  @!UP0 LDCU UR5, c[0x0][0xb0c] ;  /* 0x00016180ff0587ac */ /* 0x000ee20008000800 */
[----:B------:R-:W4:Y:S01]  /*6ab0*/  @!UP0 LDCU UR10, c[0x0][0xb20] ;  /* 0x00016400ff0a87ac */ /* 0x000f220008000800 */
[----:B-1----:R-:W-:Y:S02]  /*6ac0*/  UIMAD.WIDE.U32 UR8, UR38, UR12, URZ ;  /* 0x0000000c260872a5 */ /* 0x002fe4000f8e00ff */
[----:B------:R-:W-:Y:S02]  /*6ad0*/  UIMAD.WIDE.U32 UR6, UR37, UR15, URZ ;  /* 0x0000000f250672a5 */ /* 0x000fe4000f8e00ff */
[----:B------:R-:W-:Y:S03]  /*6ae0*/  @!UP0 UISETP.NE.AND UP1, UPT, UR14, 0x1, UPT ;  /* 0x000000010e00888c */ /* 0x000fe6000bf25270 */
[----:B------:R-:W-:Y:S01]  /*6af0*/  @!UP0 UMOV UR4, UR9 ;  /* 0x0000000900048c82 */ /* 0x000fe20008000000 */
[----:B---3--:R-:W-:Y:S02]  /*6b00*/  @!UP0 UISETP.NE.AND UP2, UPT, UR5, 0x1, UPT ;  /* 0x000000010500888c */ /* 0x008fe4000bf45270 */
[----:B------:R-:W-:Y:S01]  /*6b10*/  @!UP0 USHF.R.U32.HI UR4, URZ, UR13, UR4 ;  /* 0x0000000dff048299 */ /* 0x000fe20008011604 */
[----:B------:R-:W-:Y:S02]  /*6b20*/  @!UP0 UMOV UR6, UR7 ;  /* 0x0000000700068c82 */ /* 0x000fe40008000000 */
[----:B----4-:R-:W-:Y:S02]  /*6b30*/  @!UP0 USHF.R.U32.HI UR6, URZ, UR10, UR6 ;  /* 0x0000000aff068299 */ /* 0x010fe40008011606 */
[----:B------:R-:W-:Y:S02]  /*6b40*/  @!UP0 USEL UR7, UR38, UR4, !UP2 ;  /* 0x0000000426078287 */ /* 0x000fe4000d000000 */
[----:B------:R-:W-:Y:S04]  /*6b50*/  @!UP0 USEL UR6, UR37, UR6, !UP1 ;  /* 0x0000000625068287 */ /* 0x000fe8000c800000 */
[----:B------:R-:W-:Y:S02]  /*6b60*/  @!UP0 UIADD3 UR4, UPT, UPT, -UR7, UR6, URZ ;  /* 0x0000000607048290 */ /* 0x000fe4000fffe1ff */
[----:B------:R-:W-:Y:S02]  /*6b70*/  @!UP0 UIADD3 UR6, UPT, UPT, UR7, -UR6, URZ ;  /* 0x8000000607068290 */ /* 0x000fe4000fffe0ff */
[----:B------:R-:W-:Y:S02]  /*6b80*/  @!UP0 UIMAD UR38, UR4, UR5, UR38 ;  /* 0x00000005042682a4 */ /* 0x000fe4000f8e0226 */
[----:B------:R-:W-:Y:S02]  /*6b90*/  @!UP0 UIMAD UR37, UR6, UR14, UR37 ;  /* 0x0000000e062582a4 */ /* 0x000fe4000f8e0225 */
[----:B------:R-:W-:Y:S09]  /*6ba0*/  ULOP3.LUT UP0, URZ, UR60, 0x90, URZ, 0xc0, !UPT ;  /* 0x000000903cff7892 */ /* 0x000ff2000f80c0ff */
[----:B------:R-:W-:Y:S05]  /*6bb0*/  BRA.U !UP0, `(.L_x_122) ;  /* 0x0000000108407547 */ /* 0x000fea000b800000 */
[----:B------:R-:W1:Y:S01]  /*6bc0*/  LDCU.64 UR8, c[0x4][0x80] ;  /* 0x01001000ff0877ac */ /* 0x000e620008000a00 */
[----:B------:R-:W-:Y:S01]  /*6bd0*/  MOV R3, 0x0 ;  /* 0x0000000000037802 */ /* 0x000fe20000000f00 */
[----:B------:R-:W-:Y:S02]  /*6be0*/  HFMA2 R12, -RZ, RZ, 0, 5.9604644775390625e-08 ;  /* 0x00000001ff0c7431 */ /* 0x000fe400000001ff */
[----:B------:R-:W-:Y:S02]  /*6bf0*/  IMAD.MOV.U32 R8, RZ, RZ, 0x70 ;  /* 0x00000070ff087424 */ /* 0x000fe400078e00ff */
[----:B------:R-:W-:Y:S01]  /*6c00*/  IMAD.MOV.U32 R13, RZ, RZ, RZ ;  /* 0x000000ffff0d7224 */ /* 0x000fe200078e00ff */
[----:B------:R-:W3:Y:S01]  /*6c10*/  LDCU.64 UR6, c[0x4][0x88] ;  /* 0x01001100ff0677ac */ /* 0x000ee20008000a00 */
[----:B------:R-:W4:Y:S01]  /*6c20*/  LDC.64 R2, c[0x4][R3] ;  /* 0x0100000003027b82 */ /* 0x000f220000000a00 */
[----:B------:R-:W2:Y:S01]  /*6c30*/  LDCU.64 UR4, c[0x4][0x8] ;  /* 0x01000100ff0477ac */ /* 0x000ea20008000a00 */
[----:B-1----:R-:W-:Y:S01]  /*6c40*/  MOV R5, UR9 ;  /* 0x0000000900057c02 */ /* 0x002fe20008000f00 */
[----:B------:R-:W-:Y:S01]  /*6c50*/  IMAD.U32 R4, RZ, RZ, UR8 ;  /* 0x00000008ff047e24 */ /* 0x000fe2000f8e00ff */
[----:B---3--:R-:W-:Y:S01]  /*6c60*/  MOV R7, UR7 ;  /* 0x0000000700077c02 */ /* 0x008fe20008000f00 */
[----:B------:R-:W-:Y:S01]  /*6c70*/  IMAD.U32 R6, RZ, RZ, UR6 ;  /* 0x00000006ff067e24 */ /* 0x000fe2000f8e00ff */
[----:B--2---:R-:W-:Y:S01]  /*6c80*/  MOV R11, UR5 ;  /* 0x00000005000b7c02 */ /* 0x004fe20008000f00 */
[----:B------:R-:W-:Y:S02]  /*6c90*/  IMAD.U32 R10, RZ, RZ, UR4 ;  /* 0x00000004ff0a7e24 */ /* 0x000fe4000f8e00ff */
[----:B------:R-:W-:Y:S07]  /*6ca0*/  LEPC R20, `(.L_x_122) ;  /* 0x000000001014794e */ /* 0x000fee0000000000 */
[----:B----45:R-:W-:Y:S05]  /*6cb0*/  CALL.ABS.NOINC R2 ;  /* 0x0000000002007343 */ /* 0x030fea0003c00000 */
.L_x_122:
[----:B------:R-:W-:Y:S01]  /*6cc0*/  LOP3.LUT P0, RZ, R88, 0x90, RZ, 0xc0, !PT ;  /* 0x0000009058ff7812 */ /* 0x000fe2000780c0ff */
[----:B------:R-:W-:Y:S11]  /*6cd0*/  BSSY.RECONVERGENT B6, `(.L_x_123) ;  /* 0x0000013000067945 */ /* 0x000ff60003800200 */
[----:B------:R-:W-:Y:S01]  /*6ce0*/  @!UPT UIADD3 URZ, UPT, UPT, URZ, URZ, URZ ;  /* 0x000000fffffff290 */ /* 0x000fe2000fffe0ff */
[----:B------:R-:W-:Y:S05]  /*6cf0*/  @!P0 BRA `(.L_x_124) ;  /* 0x0000000000408947 */ /* 0x000fea0003800000 */
        /* <DEDUP_REMOVED lines=16> */
.L_x_124:
[----:B------:R-:W-:Y:S05]  /*6e00*/  BSYNC.RECONVERGENT B6 ;  /* 0x0000000000067941 */ /* 0x000fea0003800200 */
.L_x_123:
[----:B------:R-:W-:Y:S02]  /*6e10*/  ISETP.NE.U32.AND P0, PT, RZ, UR56, PT ;  /* 0x00000038ff007c0c */ /* 0x000fe4000bf05070 */
[C---:B------:R-:W-:Y:S02]  /*6e20*/  ISETP.NE.U32.AND P4, PT, R76.reuse, RZ, PT ;  /* 0x000000ff4c00720c */ /* 0x040fe40003f85070 */
[----:B------:R-:W-:Y:S02]  /*6e30*/  ISETP.NE.U32.AND P1, PT, R76, RZ, PT ;  /* 0x000000ff4c00720c */ /* 0x000fe40003f25070 */
[----:B------:R-:W-:Y:S02]  /*6e40*/  ISETP.NE.AND.EX P0, PT, RZ, UR57, PT, P0 ;  /* 0x00000039ff007c0c */ /* 0x000fe4000bf05300 */
[C---:B------:R-:W-:Y:S02]  /*6e50*/  ISETP.NE.AND.EX P4, PT, R77.reuse, RZ, PT, P4 ;  /* 0x000000ff4d00720c */ /* 0x040fe40003f85340 */
[----:B------:R-:W-:Y:S02]  /*6e60*/  ISETP.NE.AND.EX P1, PT, R77, RZ, P0, P1 ;  /* 0x000000ff4d00720c */ /* 0x000fe40000725310 */
[----:B------:R-:W-:Y:S02]  /*6e70*/  ISETP.NE.U32.AND P5, PT, R72, RZ, PT ;  /* 0x000000ff4800720c */ /* 0x000fe40003fa5070 */
[----:B------:R-:W-:Y:S02]  /*6e80*/  ISETP.NE.U32.AND P2, PT, RZ, UR56, PT ;  /* 0x00000038ff007c0c */ /* 0x000fe4000bf45070 */
[----:B------:R-:W-:Y:S02]  /*6e90*/  PLOP3.LUT P0, PT, PT, PT, PT, 0x8, 0x80 ;  /* 0x000000000080781c */ /* 0x000fe40003f0e170 */
[----:B------:R-:W-:Y:S02]  /*6ea0*/  ISETP.NE.AND.EX P5, PT, R73, RZ, PT, P5 ;  /* 0x000000ff4900720c */ /* 0x000fe40003fa5350 */
[----:B------:R-:W-:Y:S03]  /*6eb0*/  ISETP.NE.AND.EX P2, PT, RZ, UR57, PT, P2 ;  /* 0x00000039ff007c0c */ /* 0x000fe6000bf45320 */
[----:B------:R-:W-:Y:S01]  /*6ec0*/  @!P1 PLOP3.LUT P0, PT, P4, PT, PT, 0x80, 0x8 ;  /* 0x000000000008981c */ /* 0x000fe2000270f070 */
[----:B------:R-:W-:Y:S01]  /*6ed0*/  @!UPT UIADD3 URZ, UPT, UPT, URZ, URZ, URZ ;  /* 0x000000fffffff290 */ /* 0x000fe2000fffe0ff */
[----:B------:R-:W-:Y:S11]  /*6ee0*/  @!P4 BRA `(.L_x_125) ;  /* 0x000000000030c947 */ /* 0x000ff60003800000 */
[----:B------:R-:W-:Y:S01]  /*6ef0*/  ISETP.NE.U32.AND P3, PT, R74, RZ, PT ;  /* 0x000000ff4a00720c */ /* 0x000fe20003f65070 */
[----:B------:R-:W1:Y:S01]  /*6f00*/  LDCU.64 UR4, c[0x0][0x358] ;  /* 0x00006b00ff0477ac */ /* 0x000e620008000a00 */
[----:B------:R-:W-:Y:S02]  /*6f10*/  IMAD.MOV.U32 R80, RZ, RZ, 0x1 ;  /* 0x00000001ff507424 */ /* 0x000fe400078e00ff */
[----:B------:R-:W-:Y:S11]  /*6f20*/  ISETP.NE.AND.EX P3, PT, R75, RZ, PT, P3 ;  /* 0x000000ff4b00720c */ /* 0x000ff60003f65330 */
[----:B------:R-:W-:Y:S02]  /*6f30*/  @!UPT UIADD3 URZ, UPT, UPT, URZ, URZ, URZ ;  /* 0x000000fffffff290 */ /* 0x000fe4000fffe0ff */
[----:B------:R-:W3:Y:S01]  /*6f40*/  @P3 LDC.64 R2, c[0x0][0x888] ;  /* 0x00022200ff023b82 */ /* 0x000ee20000000a00 */
[----:B--2---:R-:W-:Y:S04]  /*6f50*/  @P3 IMAD R0, R76, UR36, RZ ;  /* 0x000000244c003c24 */ /* 0x004fe8000f8e02ff */
[----:B---3--:R-:W-:Y:S04]  /*6f60*/  @P3 IMAD.WIDE R2, R0, 0x4, R2 ;  /* 0x0000000400023825 */ /* 0x008fe800078e0202 */
[----:B------:R-:W-:Y:S01]  /*6f70*/  HFMA2 R0, -RZ, RZ, 0, 5.9604644775390625e-08 ;  /* 0x00000001ff007431 */ /* 0x000fe200000001ff */
[----:B-1---5:R1:W5:Y:S04]  /*6f80*/  @P3 LDG.E R40, desc[UR4][R2.64] ;  /* 0x0000000402283981 */ /* 0x022368000c1e1900 */
[----:B------:R-:W-:Y:S01]  /*6f90*/  @!P3 PRMT R80, R0, 0x7610, R80 ;  /* 0x000076100050b816 */ /* 0x000fe20000000050 */
[----:B-1----:R-:W3:Y:S06]  /*6fa0*/  @!P3 LDC R40, c[0x0][0x880] ;  /* 0x00022000ff28bb82 */ /* 0x002eec0000000800 */
.L_x_125:
[----:B------:R-:W-:Y:S05]  /*6fb0*/  @!P5 BRA `(.L_x_126) ;  /* 0x000000000024d947 */ /* 0x000fea0003800000 */
[----:B------:R-:W-:Y:S01]  /*6fc0*/  ISETP.NE.U32.AND P3, PT, R70, RZ, PT ;  /* 0x000000ff4600720c */ /* 0x000fe20003f65070 */
[----:B------:R-:W1:Y:S03]  /*6fd0*/  LDCU.64 UR4, c[0x0][0x358] ;  /* 0x00006b00ff0477ac */ /* 0x000e660008000a00 */
[----:B------:R-:W-:Y:S11]  /*6fe0*/  ISETP.NE.AND.EX P3, PT, R71, RZ, PT, P3 ;  /* 0x000000ff4700720c */ /* 0x000ff60003f65330 */
[----:B------:R-:W-:Y:S02]  /*6ff0*/  @!UPT UIADD3 URZ, UPT, UPT, URZ, URZ, URZ ;  /* 0x000000fffffff290 */ /* 0x000fe4000fffe0ff */
[----:B------:R-:W4:Y:S01]  /*7000*/  @P3 LDC.64 R2, c[0x0][0x8a8] ;  /* 0x00022a00ff023b82 */ /* 0x000f220000000a00 */
[----:B--2---:R-:W-:Y:S04]  /*7010*/  @P3 IMAD R0, R72, UR36, RZ ;  /* 0x0000002448003c24 */ /* 0x004fe8000f8e02ff */
[----:B----4-:R-:W-:Y:S05]  /*7020*/  @P3 IMAD.WIDE R2, R0, 0x4, R2 ;  /* 0x0000000400023825 */ /* 0x010fea00078e0202 */
[----:B-1---5:R1:W5:Y:S02]  /*7030*/  @P3 LDG.E R38, desc[UR4][R2.64] ;  /* 0x0000000402263981 */ /* 0x022364000c1e1900 */
[----:B-1----:R-:W4:Y:S02]  /*7040*/  @!P3 LDC R38, c[0x0][0x8a0] ;  /* 0x00022800ff26bb82 */ /* 0x002f240000000800 */
.L_x_126:
[----:B---3-5:R-:W-:Y:S01]  /*7050*/  ISETP.NE.AND P3, PT, R40, RZ, PT ;  /* 0x000000ff2800720c */ /* 0x028fe20003f65270 */
[----:B------:R-:W-:Y:S01]  /*7060*/  BSSY B1, `(.L_x_127) ;  /* 0x000003f000017945 */ /* 0x000fe20003800000 */
[----:B------:R-:W-:Y:S01]  /*7070*/  SEL R3, RZ, 0xffffffff, P2 ;  /* 0xffffffffff037807 */ /* 0x000fe20001000000 */
[----:B------:R-:W-:Y:S01]  /*7080*/  IMAD.MOV.U32 R43, RZ, RZ, 0x1 ;  /* 0x00000001ff2b7424 */ /* 0x000fe200078e00ff */
[----:B--2---:R-:W-:Y:S01]  /*7090*/  @!P1 SEL R0, RZ, 0xffffffff, P3 ;  /* 0xffffffffff009807 */ /* 0x004fe20001800000 */
[----:B------:R-:W-:Y:S01]  /*70a0*/  IMAD R39, R36, 0x40, R37 ;  /* 0x0000004024277824 */ /* 0x000fe200078e0225 */
[----:B------:R-:W-:Y:S02]  /*70b0*/  LOP3.LUT P2, RZ, R80, 0xff, RZ, 0xc0, !PT ;  /* 0x000000ff50ff7812 */ /* 0x000fe4000784c0ff */
[----:B------:R-:W-:Y:S02]  /*70c0*/  CS2R R50, SRZ ;  /* 0x0000000000327805 */ /* 0x000fe4000001ff00 */
[----:B------:R-:W-:Y:S02]  /*70d0*/  LEA R4, R85, UR44, 0x3 ;  /* 0x0000002c55047c11 */ /* 0x000fe4000f8e18ff */
[----:B------:R-:W-:Y:S02]  /*70e0*/  CS2R R48, SRZ ;  /* 0x0000000000307805 */ /* 0x000fe4000001ff00 */
[----:B------:R-:W-:Y:S02]  /*70f0*/  @P0 SEL R0, R3, R0, !P2 ;  /* 0x0000000003000207 */ /* 0x000fe40005000000 */
[----:B------:R-:W-:Y:S02]  /*7100*/  CS2R R46, SRZ ;  /* 0x00000000002e7805 */ /* 0x000fe4000001ff00 */
[----:B------:R-:W-:Y:S02]  /*7110*/  LEA R82, R36, UR44, 0x3 ;  /* 0x0000002c24527c11 */ /* 0x000fe4000f8e18ff */
[----:B------:R-:W-:Y:S02]  /*7120*/  CS2R R44, SRZ ;  /* 0x00000000002c7805 */ /* 0x000fe4000001ff00 */
[----:B------:R-:W-:Y:S02]  /*7130*/  @!P1 LOP3.LUT R0, R0, 0x1, RZ, 0xc0, !PT ;  /* 0x0000000100009812 */ /* 0x000fe400078ec0ff */
[----:B------:R-:W-:Y:S02]  /*7140*/  SHF.L.U32 R5, R87, 0x1f, RZ ;  /* 0x0000001f57057819 */ /* 0x000fe400000006ff */
[----:B------:R-:W-:Y:S04]  /*7150*/  ISETP.NE.U32.OR P6, PT, R0, 0x1, P1 ;  /* 0x000000010000780c */ /* 0x000fe80000fc5470 */
[----:B------:R-:W-:Y:S09]  /*7160*/  P2R R2, PR, RZ, 0x40 ;  /* 0x00000040ff027803 */ /* 0x000ff20000000000 */
[----:B------:R-:W-:Y:S04]  /*7170*/  @P6 SHF.L.U32 R0, R84, 0x1f, RZ ;  /* 0x0000001f54006819 */ /* 0x000fe800000006ff */
[----:B------:R1:W2:Y:S01]  /*7180*/  @P6 SYNCS.PHASECHK.TRANS64.TRYWAIT P1, [R4+URZ+0x1a0], R0 ;  /* 0x0001a000040065a7 */ /* 0x0002a200080211ff */
[----:B------:R3:W3:Y:S01]  /*7190*/  SYNCS.PHASECHK.TRANS64.TRYWAIT P0, [R82+URZ+0x1f0], R5 ;  /* 0x0001f005520075a7 */ /* 0x0006e200080011ff */
[----:B-1----:R-:W-:Y:S04]  /*71a0*/  SEL R0, RZ, 0xffffffff, P3 ;  /* 0xffffffffff007807 */ /* 0x002fe80001800000 */
[----:B------:R-:W-:Y:S04]  /*71b0*/  @P4 SEL R0, R3, R0, !P2 ;  /* 0x0000000003004207 */ /* 0x000fe80005000000 */
[----:B------:R-:W-:Y:S04]  /*71c0*/  LOP3.LUT R0, R0, 0x1, RZ, 0xc0, !PT ;  /* 0x0000000100007812 */ /* 0x000fe800078ec0ff */
[----:B------:R-:W-:Y:S04]  /*71d0*/  ISETP.NE.U32.AND P5, PT, R0, 0x1, PT ;  /* 0x000000010000780c */ /* 0x000fe80003fa5070 */
[----:B------:R-:W-:Y:S02]  /*71e0*/  P2R R56, PR, RZ, 0x20 ;  /* 0x00000020ff387803 */ /* 0x000fe40000000000 */
[----:B--2---:R-:W-:Y:S01]  /*71f0*/  @P6 SEL R43, RZ, 0x1, !P1 ;  /* 0x00000001ff2b6807 */ /* 0x004fe20004800000 */
[----:B---3--:R-:W-:Y:S06]  /*7200*/  @!P6 BRA `(.L_x_128) ;  /* 0x000000000090e947 */ /* 0x008fec0003800000 */
[----:B------:R-:W-:Y:S01]  /*7210*/  @P5 IMAD R6, R85, 0x1000, R78 ;  /* 0x0000100055065824 */ /* 0x000fe200078e024e */
[----:B------:R-:W-:Y:S01]  /*7220*/  LOP3.LUT P6, RZ, R79, 0x80, RZ, 0xc0, !PT ;  /* 0x000000804fff7812 */ /* 0x000fe200078cc0ff */
[----:B------:R-:W-:Y:S01]  /*7230*/  BSSY B0, `(.L_x_129) ;  /* 0x000000f000007945 */ /* 0x000fe20003800000 */
[----:B------:R-:W-:Y:S01]  /*7240*/  ISETP.NE.AND P2, PT, R43, RZ, PT ;  /* 0x000000ff2b00720c */ /* 0x000fe20003f45270 */
[----:B------:R-:W-:Y:S01]  /*7250*/  @P5 VIADD R0, R6, UR44 ;  /* 0x0000002c06005c36 */ /* 0x000fe20008000000 */
[----:B------:R-:W-:Y:S02]  /*7260*/  PLOP3.LUT P1, PT, PT, PT, PT, 0x8, 0x80 ;  /* 0x000000000080781c */ /* 0x000fe40003f2e170 */
[----:B------:R-:W-:Y:S02]  /*7270*/  CS2R R46, SRZ ;  /* 0x00000000002e7805 */ /* 0x000fe4000001ff00 */
[----:B------:R-:W-:Y:S01]  /*7280*/  @P5 PLOP3.LUT P1, PT, P6, PT, PT, 0x80, 0x8 ;  /* 0x000000000008581c */ /* 0x000fe2000372f070 */
[C---:B------:R-:W-:Y:S01]  /*7290*/  @P5 VIADD R3, R0.reuse, 0x10 ;  /* 0x0000001000035836 */ /* 0x040fe20000000000 */
[----:B------:R-:W-:Y:S02]  /*72a0*/  CS2R R44, SRZ ;  /* 0x00000000002c7805 */ /* 0x000fe4000001ff00 */
[----:B------:R-:W-:Y:S02]  /*72b0*/  CS2R R50, SRZ ;  /* 0x0000000000327805 */ /* 0x000fe4000001ff00 */
[----:B------:R-:W-:Y:S07]  /*72c0*/  CS2R R48, SRZ ;  /* 0x0000000000307805 */ /* 0x000fee000001ff00 */
[----:B------:R-:W-:Y:S01]  /*72d0*/  @P1 VIADD R3, R0, 0xfffffff0 ;  /* 0xfffffff000031836 */ /* 0x000fe20000000000 */
[----:B------:R-:W-:Y:S06]  /*72e0*/  @P2 BRA `(.L_x_130) ;  /* 0x00000000000c2947 */ /* 0x000fec0003800000 */
[----:B------:R-:W-:Y:S04]  /*72f0*/  SHF.L.U32 R0, R84, 0x1f, RZ ;  /* 0x0000001f54007819 */ /* 0x000fe800000006ff */
[----:B------:R-:W1:Y:S02]  /*7300*/  SYNCS.PHASECHK.TRANS64.TRYWAIT P1, [R4+URZ+0x1a0], R0 ;  /* 0x0001a000040075a7 */ /* 0x000e6400080211ff */
[----:B-1----:R-:W-:Y:S05]  /*7310*/  @!P1 BRA `(.L_x_131) ;  /* 0x0000002c00989947 */ /* 0x002fea0003800000 */
.L_x_130:
[----:B------:R-:W-:Y:S05]  /*7320*/  BSYNC B0 ;  /* 0x0000000000007941 */ /* 0x000fea0003800000 */
.L_x_129:
[----:B------:R-:W-:Y:S01]  /*7330*/  ISETP.NE.AND P1, PT, R56, RZ, PT ;  /* 0x000000ff3800720c */ /* 0x000fe20003f25270 */
[----:B-1----:R-:W-:Y:S02]  /*7340*/  VIADD R4, R4, 0x1b0 ;  /* 0x000001b004047836 */ /* 0x002fe40000000000 */
[----:B------:R-:W-:Y:S02]  /*7350*/  IMAD.U32 R0, RZ, RZ, UR46 ;  /* 0x0000002eff007e24 */ /* 0x000fe4000f8e00ff */
[----:B------:R-:W-:Y:S03]  /*7360*/  VIADD R85, R85, 0x1 ;  /* 0x0000000155557836 */ /* 0x000fe60000000000 */
[----:B------:R-:W-:Y:S05]  /*7370*/  PRMT R0, R0, 0x654, R4 ;  /* 0x0000065400007816 */ /* 0x000fea0000000004 */
[----:B------:R1:W2:Y:S04]  /*7380*/  @P1 LDS.128 R44, [R6+UR44+0x300] ;  /* 0x0003002c062c1984 */ /* 0x0002a80008000c00 */
[----:B------:R1:W3:Y:S01]  /*7390*/  @P1 LDS.128 R48, [R3+0x300] ;  /* 0x0003000003301984 */ /* 0x0002e20000000c00 */
[C---:B------:R-:W-:Y:S01]  /*73a0*/  ISETP.NE.AND P1, PT, R85.reuse, 0x2, PT ;  /* 0x000000025500780c */ /* 0x040fe20003f25270 */
[----:B------:R-:W-:Y:S01]  /*73b0*/  @!PT LDS RZ, [RZ] ;  /* 0x00000000fffff984 */ /* 0x000fe20000000800 */
[----:B------:R-:W-:Y:S01]  /*73c0*/  @!PT LDS RZ, [RZ] ;  /* 0x00000000fffff984 */ /* 0x000fe20000000800 */
[----:B------:R-:W-:Y:S01]  /*73d0*/  @!PT LDS RZ, [RZ] ;  /* 0x00000000fffff984 */ /* 0x000fe20000000800 */
[----:B------:R-:W-:Y:S01]  /*73e0*/  @!PT LDS RZ, [RZ] ;  /* 0x00000000fffff984 */ /* 0x000fe20000000800 */
[----:B------:R5:W-:Y:S06]  /*73f0*/  MEMBAR.ALL.CTA ;  /* 0x0000000000007992 */ /* 0x000bec0000008000 */
[----:B-----5:R-:W5:Y:S01]  /*7400*/  FENCE.VIEW.ASYNC.S ;  /* 0x00000000000073c6 */ /* 0x020f620000000000 */
[----:B------:R-:W-:Y:S01]  /*7410*/  SEL R85, R85, RZ, P1 ;  /* 0x000000ff55557207 */ /* 0x000fe20000800000 */
[----:B-----5:R5:W-:Y:S02]  /*7420*/  SYNCS.ARRIVE.TRANS64.RED.A1T0 RZ, [R0+URZ], RZ ;  /* 0x000000ff00ff79a7 */ /* 0x020be400081004ff */
[----:B-----5:R-:W-:Y:S04]  /*7430*/  SEL R0, RZ, 0x1, P1 ;  /* 0x00000001ff007807 */ /* 0x020fe80000800000 */
[----:B-12---:R-:W-:Y:S02]  /*7440*/  LOP3.LUT R84, R84, R0, RZ, 0x3c, !PT ;  /* 0x0000000054547212 */ /* 0x006fe400078e3cff */
.L_x_128:
[----:B------:R-:W-:Y:S05]  /*7450*/  BSYNC B1 ;  /* 0x0000000000017941 */ /* 0x000fea0003800000 */
.L_x_127:
[----:B------:R-:W-:Y:S04]  /*7460*/  SHF.R.U32.HI R0, RZ, 0x15, R39 ;  /* 0x00000015ff007819 */ /* 0x000fe80000011627 */
[----:B------:R-:W-:Y:S01]  /*7470*/  LOP3.LUT P1, RZ, R0, 0x3, R81, 0x48, !PT ;  /* 0x0000000300ff7812 */ /* 0x000fe20007824851 */
[----:B------:R-:W-:Y:S01]  /*7480*/  @!UPT UIADD3 URZ, UPT, UPT, URZ, URZ, URZ ;  /* 0x000000fffffff290 */ /* 0x000fe2000fffe0ff */
[----:B------:R-:W-:Y:S11]  /*7490*/  @P0 BRA `(.L_x_132) ;  /* 0x0000000000080947 */ /* 0x000ff60003800000 */
[----:B------:R-:W1:Y:S02]  /*74a0*/  SYNCS.PHASECHK.TRANS64.TRYWAIT P0, [R82+URZ+0x1f0], R5 ;  /* 0x0001f005520075a7 */ /* 0x000e6400080011ff */
[----:B-1----:R-:W-:Y:S05]  /*74b0*/  @!P0 BRA `(.L_x_133) ;  /* 0x0000002c00448947 */ /* 0x002fea0003800000 */
.L_x_132:
[----:B------:R-:W-:Y:S05]  /*74c0*/  @!P1 BRA `(.L_x_134) ;  /* 0x0000000000409947 */ /* 0x000fea0003800000 */
[----:B------:R-:W1:Y:S01]  /*74d0*/  LDCU.64 UR8, c[0x4][0x70] ;  /* 0x01000e00ff0877ac */ /* 0x000e620008000a00 */
[----:B------:R-:W-:Y:S01]  /*74e0*/  MOV R15, 0x0 ;  /* 0x00000000000f7802 */ /* 0x000fe20000000f00 */
[----:B------:R-:W-:Y:S02]  /*74f0*/  HFMA2 R12, -RZ, RZ, 0, 5.9604644775390625e-08 ;  /* 0x00000001ff0c7431 */ /* 0x000fe400000001ff */
[----:B------:R-:W-:Y:S02]  /*7500*/  IMAD.MOV.U32 R8, RZ, RZ, 0x192 ;  /* 0x00000192ff087424 */ /* 0x000fe400078e00ff */
[----:B------:R-:W-:Y:S01]  /*7510*/  IMAD.MOV.U32 R13, RZ, RZ, RZ ;  /* 0x000000ffff0d7224 */ /* 0x000fe200078e00ff */
[----:B------:R-:W2:Y:S01]  /*7520*/  LDCU.64 UR6, c[0x4][0x78] ;  /* 0x01000f00ff0677ac */ /* 0x000ea20008000a00 */
[----:B------:R-:W3:Y:S01]  /*7530*/  LDC.64 R14, c[0x4][R15] ;  /* 0x010000000f0e7b82 */ /* 0x000ee20000000a00 */
[----:B------:R-:W5:Y:S01]  /*7540*/  LDCU.64 UR4, c[0x4][0x10] ;  /* 0x01000200ff0477ac */ /* 0x000f620008000a00 */
[----:B-1----:R-:W-:Y:S01]  /*7550*/  MOV R5, UR9 ;  /* 0x0000000900057c02 */ /* 0x002fe20008000f00 */
[----:B------:R-:W-:Y:S01]  /*7560*/  IMAD.U32 R4, RZ, RZ, UR8 ;  /* 0x00000008ff047e24 */ /* 0x000fe2000f8e00ff */
[----:B--2---:R-:W-:Y:S01]  /*7570*/  MOV R7, UR7 ;  /* 0x0000000700077c02 */ /* 0x004fe20008000f00 */
[----:B------:R-:W-:Y:S01]  /*7580*/  IMAD.U32 R6, RZ, RZ, UR6 ;  /* 0x00000006ff067e24 */ /* 0x000fe2000f8e00ff */
[----:B-----5:R-:W-:Y:S01]  /*7590*/  MOV R11, UR5 ;  /* 0x00000005000b7c02 */ /* 0x020fe20008000f00 */
[----:B------:R-:W-:Y:S02]  /*75a0*/  IMAD.U32 R10, RZ, RZ, UR4 ;  /* 0x00000004ff0a7e24 */ /* 0x000fe4000f8e00ff */
[----:B------:R-:W-:Y:S07]  /*75b0*/  LEPC R20, `(.L_x_134) ;  /* 0x000000001014794e */ /* 0x000fee0000000000 */
[----:B---34-:R-:W-:Y:S05]  /*75c0*/  CALL.ABS.NOINC R14 ;  /* 0x000000000e007343 */ /* 0x018fea0003c00000 */
.L_x_134:
[----:B------:R-:W-:Y:S01]  /*75d0*/  IMAD.U32 R42, R45, 0x10000, RZ ;  /* 0x000100002d2a7824 */ /* 0x000fe200078e00ff */
[----:B------:R-:W-:Y:S01]  /*75e0*/  ISETP.NE.AND P6, PT, R2, RZ, PT ;  /* 0x000000ff0200720c */ /* 0x000fe20003fc5270 */
[----:B------:R-:W-:Y:S05]  /*75f0*/  WARPSYNC.ALL ;  /* 0x0000000000007948 */ /* 0x000fea0003800000 */
[----:B------:R-:W-:Y:S01]  /*7600*/  R2UR UR4, R39 ;  /* 0x00000000270472ca */ /* 0x000fe200000e0000 */
[----:B------:R-:W-:Y:S01]  /*7610*/  BSSY.RECONVERGENT B0, `(.L_x_135) ;  /* 0x00000a4000007945 */ /* 0x000fe20003800200 */
[C---:B------:R-:W-:Y:S02]  /*7620*/  SHF.L.U32 R2, R44.reuse, 0x10, RZ ;  /* 0x000000102c027819 */ /* 0x040fe400000006ff */
[C---:B------:R-:W-:Y:S02]  /*7630*/  PRMT R3, R44.reuse, 0x8880, RZ ;  /* 0x000088802c037816 */ /* 0x040fe400000000ff */
[----:B------:R-:W-:Y:S02]  /*7640*/  SHF.L.U32 R41, R44, 0x8, RZ ;  /* 0x000000082c297819 */ /* 0x000fe400000006ff */
[----:B------:R-:W-:Y:S02]  /*7650*/  LOP3.LUT P5, RZ, R79, 0x80, RZ, 0xc0, !PT ;  /* 0x000000804fff7812 */ /* 0x000fe400078ac0ff */
[----:B------:R-:W-:Y:S03]  /*7660*/  ISETP.NE.AND P0, PT, R89, RZ, PT ;  /* 0x000000ff5900720c */ /* 0x000fe60003f05270 */
[----:B-1----:R-:W4:Y:S02]  /*7670*/  LDTM.x32 R4, tmem[UR4] ;  /* 0x00000004000479ee */ /* 0x002f2400082c0000 */
[C---:B----4-:R-:W-:Y:S01]  /*7680*/  IMAD R0, R38.reuse, R4, RZ ;  /* 0x0000000426007224 */ /* 0x050fe200078e02ff */
[----:B------:R-:W-:Y:S01]  /*7690*/  SHF.R.S32.HI R4, RZ, 0x18, R2 ;  /* 0x00000018ff047819 */ /* 0x000fe20000011402 */
[C---:B------:R-:W-:Y:S01]  /*76a0*/  IMAD R2, R38.reuse, R5, RZ ;  /* 0x0000000526027224 */ /* 0x040fe200078e02ff */
[----:B------:R-:W-:Y:S01]  /*76b0*/  SHF.R.S32.HI R5, RZ, 0x18, R41 ;  /* 0x00000018ff057819 */ /* 0x000fe20000011429 */
[----:B------:R-:W-:Y:S01]  /*76c0*/  IMAD R0, R3, R40, R0 ;  /* 0x0000002803007224 */ /* 0x000fe200078e0200 */
[----:B------:R-:W-:Y:S01]  /*76d0*/  PRMT R41, R45, 0x8880, RZ ;  /* 0x000088802d297816 */ /* 0x000fe200000000ff */
[----:B------:R-:W-:Y:S02]  /*76e0*/  IMAD R3, R38, R6, RZ ;  /* 0x0000000626037224 */ /* 0x000fe400078e02ff */
[-C--:B------:R-:W-:Y:S01]  /*76f0*/  IMAD R2, R4, R40.reuse, R2 ;  /* 0x0000002804027224 */ /* 0x080fe200078e0202 */
[----:B------:R-:W-:Y:S01]  /*7700*/  SHF.R.S32.HI R4, RZ, 0x18, R44 ;  /* 0x00000018ff047819 */ /* 0x000fe2000001142c */
[C---:B------:R-:W-:Y:S02]  /*7710*/  IMAD R7, R38.reuse, R7, RZ ;  /* 0x0000000726077224 */ /* 0x040fe400078e02ff */
[-C--:B------:R-:W-:Y:S02]  /*7720*/  IMAD R3, R5, R40.reuse, R3 ;  /* 0x0000002805037224 */ /* 0x080fe400078e0203 */
[----:B------:R-:W-:Y:S02]  /*7730*/  IMAD R5, R38, R9, RZ ;  /* 0x0000000926057224 */ /* 0x000fe400078e02ff */
[----:B------:R-:W-:Y:S02]  /*7740*/  IMAD R7, R4, R40, R7 ;  /* 0x0000002804077224 */ /* 0x000fe400078e0207 */
[C---:B------:R-:W-:Y:S02]  /*7750*/  IMAD R9, R38.reuse, R13, RZ ;  /* 0x0000000d26097224 */ /* 0x040fe400078e02ff */
[C---:B------:R-:W-:Y:S01]  /*7760*/  IMAD R4, R38.reuse, R8, RZ ;  /* 0x0000000826047224 */ /* 0x040fe200078e02ff */
[----:B------:R-:W-:Y:S01]  /*7770*/  I2IP.S8.S32.SAT R52, R7, R3, RZ ;  /* 0x0000000307347239 */ /* 0x000fe200000014ff */
[C---:B------:R-:W-:Y:S01]  /*7780*/  IMAD R13, R38.reuse, R17, RZ ;  /* 0x00000011260d7224 */ /* 0x040fe200078e02ff */
[----:B------:R-:W-:Y:S01]  /*7790*/  SHF.R.S32.HI R7, RZ, 0x18, R45 ;  /* 0x00000018ff077819 */ /* 0x000fe2000001142d */
[----:B------:R-:W-:Y:S01]  /*77a0*/  IMAD R8, R38, R12, RZ ;  /* 0x0000000c26087224 */ /* 0x000fe200078e02ff */
[----:B------:R-:W-:Y:S01]  /*77b0*/  I2IP.S8.S32.SAT R52, R2, R0, R52 ;  /* 0x0000000002347239 */ /* 0x000fe20000001434 */
[----:B------:R-:W-:Y:S01]  /*77c0*/  IMAD R17, R38, R21, RZ ;  /* 0x0000001526117224 */ /* 0x000fe200078e02ff */
[----:B------:R-:W-:Y:S01]  /*77d0*/  SHF.L.U32 R0, R46, 0x8, RZ ;  /* 0x000000082e007819 */ /* 0x000fe200000006ff */
[C---:B------:R-:W-:Y:S01]  /*77e0*/  IMAD R12, R38.reuse, R16, RZ ;  /* 0x00000010260c7224 */ /* 0x040fe200078e02ff */
[----:B------:R-:W-:Y:S01]  /*77f0*/  SHF.R.S32.HI R2, RZ, 0x18, R46 ;  /* 0x00000018ff027819 */ /* 0x000fe2000001142e */
[C---:B------:R-:W-:Y:S01]  /*7800*/  IMAD R21, R38.reuse, R25, RZ ;  /* 0x0000001926157224 */ /* 0x040fe200078e02ff */
[----:B------:R-:W-:Y:S01]  /*7810*/  SHF.R.S32.HI R0, RZ, 0x18, R0 ;  /* 0x00000018ff007819 */ /* 0x000fe20000011400 */
[C---:B------:R-:W-:Y:S02]  /*7820*/  IMAD R16, R38.reuse, R20, RZ ;  /* 0x0000001426107224 */ /* 0x040fe400078e02ff */
[C---:B------:R-:W-:Y:S02]  /*7830*/  IMAD R25, R38.reuse, R29, RZ ;  /* 0x0000001d26197224 */ /* 0x040fe400078e02ff */
[C---:B------:R-:W-:Y:S02]  /*7840*/  IMAD R20, R38.reuse, R24, RZ ;  /* 0x0000001826147224 */ /* 0x040fe400078e02ff */
[C---:B------:R-:W-:Y:S01]  /*7850*/  IMAD R29, R38.reuse, R33, RZ ;  /* 0x00000021261d7224 */ /* 0x040fe200078e02ff */
[----:B------:R-:W-:Y:S01]  /*7860*/  SHF.L.U32 R33, R45, 0x8, RZ ;  /* 0x000000082d217819 */ /* 0x000fe200000006ff */
[C---:B------:R-:W-:Y:S02]  /*7870*/  IMAD R24, R38.reuse, R28, RZ ;  /* 0x0000001c26187224 */ /* 0x040fe400078e02ff */
[C---:B------:R-:W-:Y:S01]  /*7880*/  IMAD R28, R38.reuse, R32, RZ ;  /* 0x00000020261c7224 */ /* 0x040fe200078e02ff */
[----:B------:R-:W-:Y:S01]  /*7890*/  SHF.R.S32.HI R32, RZ, 0x18, R42 ;  /* 0x00000018ff207819 */ /* 0x000fe2000001142a */
[----:B------:R-:W-:Y:S01]  /*78a0*/  IMAD R4, R41, R40, R4 ;  /* 0x0000002829047224 */ /* 0x000fe200078e0204 */
[----:B------:R-:W-:Y:S01]  /*78b0*/  SHF.R.S32.HI R3, RZ, 0x18, R33 ;  /* 0x00000018ff037819 */ /* 0x000fe20000011421 */
[----:B------:R-:W-:Y:S01]  /*78c0*/  IMAD R6, R38, R10, RZ ;  /* 0x0000000a26067224 */ /* 0x000fe200078e02ff */
[----:B------:R-:W-:Y:S01]  /*78d0*/  PRMT R33, R46, 0x8880, RZ ;  /* 0x000088802e217816 */ /* 0x000fe200000000ff */
[-C--:B------:R-:W-:Y:S01]  /*78e0*/  IMAD R5, R32, R40.reuse, R5 ;  /* 0x0000002820057224 */ /* 0x080fe200078e0205 */
[----:B------:R-:W-:Y:S01]  /*78f0*/  SHF.L.U32 R32, R46, 0x10, RZ ;  /* 0x000000102e207819 */ /* 0x000fe200000006ff */
[C---:B------:R-:W-:Y:S02]  /*7900*/  IMAD R11, R38.reuse, R11, RZ ;  /* 0x0000000b260b7224 */ /* 0x040fe400078e02ff */
[-C--:B------:R-:W-:Y:S02]  /*7910*/  IMAD R6, R3, R40.reuse, R6 ;  /* 0x0000002803067224 */ /* 0x080fe400078e0206 */
[----:B------:R-:W-:Y:S01]  /*7920*/  IMAD R11, R7, R40, R11 ;  /* 0x00000028070b7224 */ /* 0x000fe200078e020b */
[----:B------:R-:W-:Y:S01]  /*7930*/  SHF.R.S32.HI R7, RZ, 0x18, R32 ;  /* 0x00000018ff077819 */ /* 0x000fe20000011420 */
[----:B------:R-:W-:Y:S02]  /*7940*/  IMAD.MOV.U32 R3, RZ, RZ, R33 ;  /* 0x000000ffff037224 */ /* 0x000fe400078e0021 */
[----:B------:R-:W-:Y:S01]  /*7950*/  IMAD R10, R38, R14, RZ ;  /* 0x0000000e260a7224 */ /* 0x000fe200078e02ff */
[----:B------:R-:W-:Y:S01]  /*7960*/  I2IP.S8.S32.SAT R11, R11, R6, RZ ;  /* 0x000000060b0b7239 */ /* 0x000fe200000014ff */
[-C--:B------:R-:W-:Y:S01]  /*7970*/  IMAD R8, R3, R40.reuse, R8 ;  /* 0x0000002803087224 */ /* 0x080fe200078e0208 */
[----:B------:R-:W-:Y:S01]  /*7980*/  SHF.L.U32 R3, R47, 0x10, RZ ;  /* 0x000000102f037819 */ /* 0x000fe200000006ff */
[-C--:B------:R-:W-:Y:S01]  /*7990*/  IMAD R9, R7, R40.reuse, R9 ;  /* 0x0000002807097224 */ /* 0x080fe200078e0209 */
[C---:B------:R-:W-:Y:S01]  /*79a0*/  PRMT R7, R47.reuse, 0x8880, RZ ;  /* 0x000088802f077816 */ /* 0x040fe200000000ff */
[----:B------:R-:W-:Y:S01]  /*79b0*/  IMAD R10, R0, R40, R10 ;  /* 0x00000028000a7224 */ /* 0x000fe200078e020a */
[----:B------:R-:W-:Y:S01]  /*79c0*/  SHF.R.S32.HI R3, RZ, 0x18, R3 ;  /* 0x00000018ff037819 */ /* 0x000fe20000011403 */
[----:B------:R-:W-:Y:S01]  /*79d0*/  IMAD R15, R38, R15, RZ ;  /* 0x0000000f260f7224 */ /* 0x000fe200078e02ff */
[----:B------:R-:W-:Y:S01]  /*79e0*/  MOV R0, R7 ;  /* 0x0000000700007202 */ /* 0x000fe20000000f00 */
[----:B------:R-:W-:Y:S01]  /*79f0*/  IMAD.SHL.U32 R6, R47, 0x100, RZ ;  /* 0x000001002f067824 */ /* 0x000fe200078e00ff */
[----:B------:R-:W-:Y:S01]  /*7a00*/  I2IP.S8.S32.SAT R53, R5, R4, R11 ;  /* 0x0000000405357239 */ /* 0x000fe2000000140b */
[-C--:B------:R-:W-:Y:S01]  /*7a10*/  IMAD R15, R2, R40.reuse, R15 ;  /* 0x00000028020f7224 */ /* 0x080fe200078e020f */
[----:B------:R-:W-:Y:S01]  /*7a20*/  SHF.R.S32.HI R2, RZ, 0x18, R47 ;  /* 0x00000018ff027819 */ /* 0x000fe2000001142f */
[----:B------:R-:W-:Y:S01]  /*7a30*/  IMAD R12, R0, R40, R12 ;  /* 0x00000028000c7224 */ /* 0x000fe200078e020c */
[----:B------:R-:W-:Y:S01]  /*7a40*/  SHF.R.S32.HI R6, RZ, 0x18, R6 ;  /* 0x00000018ff067819 */ /* 0x000fe20000011406 */
[----:B------:R-:W-:Y:S01]  /*7a50*/  IMAD R14, R38, R18, RZ ;  /* 0x00000012260e7224 */ /* 0x000fe200078e02ff */
[----:B---3--:R-:W-:Y:S01]  /*7a60*/  PRMT R0, R48, 0x8880, RZ ;  /* 0x0000888030007816 */ /* 0x008fe200000000ff */
[-C--:B------:R-:W-:Y:S01]  /*7a70*/  IMAD R13, R3, R40.reuse, R13 ;  /* 0x00000028030d7224 */ /* 0x080fe200078e020d */
[C---:B------:R-:W-:Y:S01]  /*7a80*/  SHF.L.U32 R4, R49.reuse, 0x10, RZ ;  /* 0x0000001031047819 */ /* 0x040fe200000006ff */
[----:B------:R-:W-:Y:S01]  /*7a90*/  IMAD R19, R38, R19, RZ ;  /* 0x0000001326137224 */ /* 0x000fe200078e02ff */
[C---:B------:R-:W-:Y:S01]  /*7aa0*/  PRMT R3, R49.reuse, 0x8880, RZ ;  /* 0x0000888031037816 */ /* 0x040fe200000000ff */
[-C--:B------:R-:W-:Y:S01]  /*7ab0*/  IMAD R14, R6, R40.reuse, R14 ;  /* 0x00000028060e7224 */ /* 0x080fe200078e020e */
[----:B------:R-:W-:Y:S01]  /*7ac0*/  SHF.L.U32 R5, R49, 0x8, RZ ;  /* 0x0000000831057819 */ /* 0x000fe200000006ff */
[-C--:B------:R-:W-:Y:S01]  /*7ad0*/  IMAD R19, R2, R40.reuse, R19 ;  /* 0x0000002802137224 */ /* 0x080fe200078e0213 */
[----:B------:R-:W-:Y:S01]  /*7ae0*/  SHF.L.U32 R2, R48, 0x10, RZ ;  /* 0x0000001030027819 */ /* 0x000fe200000006ff */
[----:B------:R-:W-:Y:S01]  /*7af0*/  IMAD R16, R0, R40, R16 ;  /* 0x0000002800107224 */ /* 0x000fe200078e0210 */
[----:B------:R-:W-:Y:S01]  /*7b00*/  SHF.R.S32.HI R4, RZ, 0x18, R4 ;  /* 0x00000018ff047819 */ /* 0x000fe20000011404 */
[----:B------:R-:W-:Y:S01]  /*7b10*/  IMAD.SHL.U32 R0, R48, 0x100, RZ ;  /* 0x0000010030007824 */ /* 0x000fe200078e00ff */
[----:B------:R-:W-:Y:S01]  /*7b20*/  SHF.R.S32.HI R2, RZ, 0x18, R2 ;  /* 0x00000018ff027819 */ /* 0x000fe20000011402 */
[C---:B------:R-:W-:Y:S01]  /*7b30*/  IMAD R18, R38.reuse, R22, RZ ;  /* 0x0000001626127224 */ /* 0x040fe200078e02ff */
[----:B------:R-:W-:Y:S01]  /*7b40*/  I2IP.S8.S32.SAT R10, R15, R10, RZ ;  /* 0x0000000a0f0a7239 */ /* 0x000fe200000014ff */
[----:B------:R-:W-:Y:S01]  /*7b50*/  IMAD R23, R38, R23, RZ ;  /* 0x0000001726177224 */ /* 0x000fe200078e02ff */
[----:B------:R-:W-:Y:S01]  /*7b60*/  SHF.R.S32.HI R0, RZ, 0x18, R0 ;  /* 0x00000018ff007819 */ /* 0x000fe20000011400 */
[----:B------:R-:W-:Y:S01]  /*7b70*/  IMAD R17, R2, R40, R17 ;  /* 0x0000002802117224 */ /* 0x000fe200078e0211 */
[----:B------:R-:W-:Y:S01]  /*7b80*/  SHF.R.S32.HI R2, RZ, 0x18, R48 ;  /* 0x00000018ff027819 */ /* 0x000fe20000011430 */
[----:B------:R-:W-:Y:S01]  /*7b90*/  IMAD R22, R38, R26, RZ ;  /* 0x0000001a26167224 */ /* 0x000fe200078e02ff */
[----:B------:R-:W-:Y:S01]  /*7ba0*/  I2IP.S8.S32.SAT R14, R19, R14, RZ ;  /* 0x0000000e130e7239 */ /* 0x000fe200000014ff */
[-C--:B------:R-:W-:Y:S01]  /*7bb0*/  IMAD R18, R0, R40.reuse, R18 ;  /* 0x0000002800127224 */ /* 0x080fe200078e0212 */
[----:B------:R-:W-:Y:S01]  /*7bc0*/  SHF.R.S32.HI R0, RZ, 0x18, R5 ;  /* 0x00000018ff007819 */ /* 0x000fe20000011405 */
[-C--:B------:R-:W-:Y:S01]  /*7bd0*/  IMAD R23, R2, R40.reuse, R23 ;  /* 0x0000002802177224 */ /* 0x080fe200078e0217 */
[----:B------:R-:W-:Y:S01]  /*7be0*/  SHF.R.S32.HI R2, RZ, 0x18, R49 ;  /* 0x00000018ff027819 */ /* 0x000fe20000011431 */
[-C--:B------:R-:W-:Y:S01]  /*7bf0*/  IMAD R20, R3, R40.reuse, R20 ;  /* 0x0000002803147224 */ /* 0x080fe200078e0214 */
[----:B------:R-:W-:Y:S01]  /*7c00*/  SHF.L.U32 R3, R50, 0x8, RZ ;  /* 0x0000000832037819 */ /* 0x000fe200000006ff */
[----:B------:R-:W-:Y:S01]  /*7c10*/  IMAD R21, R4, R40, R21 ;  /* 0x0000002804157224 */ /* 0x000fe200078e0215 */
[----:B------:R-:W-:Y:S01]  /*7c20*/  SHF.R.S32.HI R5, RZ, 0x18, R51 ;  /* 0x00000018ff057819 */ /* 0x000fe20000011433 */
[----:B------:R-:W-:Y:S01]  /*7c30*/  IMAD R27, R38, R27, RZ ;  /* 0x0000001b261b7224 */ /* 0x000fe200078e02ff */
[----:B------:R-:W-:Y:S01]  /*7c40*/  SHF.R.S32.HI R3, RZ, 0x18, R3 ;  /* 0x00000018ff037819 */ /* 0x000fe20000011403 */
[----:B------:R-:W-:Y:S01]  /*7c50*/  IMAD.U32 R4, R50, 0x10000, RZ ;  /* 0x0001000032047824 */ /* 0x000fe200078e00ff */
[----:B------:R-:W-:Y:S01]  /*7c60*/  I2IP.S8.S32.SAT R18, R23, R18, RZ ;  /* 0x0000001217127239 */ /* 0x000fe200000014ff */
[-C--:B------:R-:W-:Y:S01]  /*7c70*/  IMAD R22, R0, R40.reuse, R22 ;  /* 0x0000002800167224 */ /* 0x080fe200078e0216 */
[----:B------:R-:W-:Y:S01]  /*7c80*/  PRMT R0, R50, 0x8880, RZ ;  /* 0x0000888032007816 */ /* 0x000fe200000000ff */
[----:B------:R-:W-:Y:S01]  /*7c90*/  IMAD R27, R2, R40, R27 ;  /* 0x00000028021b7224 */ /* 0x000fe200078e021b */
[----:B------:R-:W-:Y:S01]  /*7ca0*/  SHF.R.S32.HI R2, RZ, 0x18, R4 ;  /* 0x00000018ff027819 */ /* 0x000fe20000011404 */
[----:B------:R-:W-:Y:S01]  /*7cb0*/  IMAD R26, R38, R30, RZ ;  /* 0x0000001e261a7224 */ /* 0x000fe200078e02ff */
[----:B------:R-:W-:Y:S01]  /*7cc0*/  I2IP.S8.S32.SAT R54, R9, R8, R10 ;  /* 0x0000000809367239 */ /* 0x000fe2000000140a */
[-C--:B------:R-:W-:Y:S01]  /*7cd0*/  IMAD R24, R0, R40.reuse, R24 ;  /* 0x0000002800187224 */ /* 0x080fe200078e0218 */
[----:B------:R-:W-:Y:S01]  /*7ce0*/  SHF.R.S32.HI R0, RZ, 0x18, R50 ;  /* 0x00000018ff007819 */ /* 0x000fe20000011432 */
[-C--:B------:R-:W-:Y:S01]  /*7cf0*/  IMAD R25, R2, R40.reuse, R25 ;  /* 0x0000002802197224 */ /* 0x080fe200078e0219 */
[----:B------:R-:W-:Y:S01]  /*7d00*/  PRMT R2, R51, 0x8880, RZ ;  /* 0x0000888033027816 */ /* 0x000fe200000000ff */
[----:B------:R-:W-:Y:S01]  /*7d10*/  IMAD R26, R3, R40, R26 ;  /* 0x00000028031a7224 */ /* 0x000fe200078e021a */
[----:B------:R-:W-:Y:S01]  /*7d20*/  SHF.L.U32 R3, R51, 0x10, RZ ;  /* 0x0000001033037819 */ /* 0x000fe200000006ff */
[----:B------:R-:W-:Y:S01]  /*7d30*/  IMAD R31, R38, R31, RZ ;  /* 0x0000001f261f7224 */ /* 0x000fe200078e02ff */
[----:B------:R-:W-:Y:S01]  /*7d40*/  I2IP.S8.S32.SAT R55, R13, R12, R14 ;  /* 0x0000000c0d377239 */ /* 0x000fe2000000140e */
[----:B------:R-:W-:Y:S01]  /*7d50*/  IMAD.SHL.U32 R4, R51, 0x100, RZ ;  /* 0x0000010033047824 */ /* 0x000fe200078e00ff */
[----:B------:R-:W-:Y:S01]  /*7d60*/  SHF.R.S32.HI R3, RZ, 0x18, R3 ;  /* 0x00000018ff037819 */ /* 0x000fe20000011403 */
[-C--:B------:R-:W-:Y:S02]  /*7d70*/  IMAD R31, R0, R40.reuse, R31 ;  /* 0x00000028001f7224 */ /* 0x080fe400078e021f */
[----:B------:R-:W-:Y:S01]  /*7d80*/  HFMA2 R0, -RZ, RZ, 0, 9.5367431640625e-07 ;  /* 0x00000010ff007431 */ /* 0x000fe200000001ff */
[----:B------:R1:W-:Y:S01]  /*7d90*/  STS.128 [R78+UR44+0x2300], R52 ;  /* 0x002300344e007988 */ /* 0x0003e20008000c2c */
[----:B------:R-:W-:Y:S01]  /*7da0*/  SHF.R.S32.HI R4, RZ, 0x18, R4 ;  /* 0x00000018ff047819 */ /* 0x000fe20000011404 */
[----:B------:R-:W-:Y:S01]  /*7db0*/  IMAD R28, R2, R40, R28 ;  /* 0x00000028021c7224 */ /* 0x000fe200078e021c */
[----:B------:R-:W-:Y:S01]  /*7dc0*/  I2IP.S8.S32.SAT R16, R17, R16, R18 ;  /* 0x0000001011107239 */ /* 0x000fe20000001412 */
[C---:B------:R-:W-:Y:S01]  /*7dd0*/  IMAD R30, R38.reuse, R34, RZ ;  /* 0x00000022261e7224 */ /* 0x040fe200078e02ff */
[----:B------:R-:W-:Y:S01]  /*7de0*/  I2IP.S8.S32.SAT R22, R27, R22, RZ ;  /* 0x000000161b167239 */ /* 0x000fe200000014ff */
[----:B------:R-:W-:Y:S01]  /*7df0*/  IMAD R29, R3, R40, R29 ;  /* 0x00000028031d7224 */ /* 0x000fe200078e021d */
[----:B------:R-:W-:Y:S01]  /*7e00*/  I2IP.S8.S32.SAT R18, R31, R26, RZ ;  /* 0x0000001a1f127239 */ /* 0x000fe200000014ff */
[----:B------:R-:W-:Y:S01]  /*7e10*/  IMAD R35, R38, R35, RZ ;  /* 0x0000002326237224 */ /* 0x000fe200078e02ff */
[----:B------:R-:W-:Y:S01]  /*7e20*/  IADD3 R2, PT, PT, R78, UR44, RZ ;  /* 0x0000002c4e027c10 */ /* 0x000fe2000fffe0ff */
[-C--:B------:R-:W-:Y:S01]  /*7e30*/  IMAD R30, R4, R40.reuse, R30 ;  /* 0x00000028041e7224 */ /* 0x080fe200078e021e */
[----:B------:R-:W-:Y:S01]  /*7e40*/  SEL R0, R0, 0xfffffff0, !P5 ;  /* 0xfffffff000007807 */ /* 0x000fe20006800000 */
[----:B------:R-:W-:Y:S01]  /*7e50*/  IMAD R35, R5, R40, R35 ;  /* 0x0000002805237224 */ /* 0x000fe200078e0223 */
[----:B------:R-:W-:Y:S02]  /*7e60*/  I2IP.S8.S32.SAT R17, R21, R20, R22 ;  /* 0x0000001415117239 */ /* 0x000fe40000001416 */
[----:B------:R-:W-:Y:S02]  /*7e70*/  I2IP.S8.S32.SAT R18, R25, R24, R18 ;  /* 0x0000001819127239 */ /* 0x000fe40000001412 */
[----:B------:R-:W-:Y:S02]  /*7e80*/  I2IP.S8.S32.SAT R19, R35, R30, RZ ;  /* 0x0000001e23137239 */ /* 0x000fe400000014ff */
[----:B------:R-:W-:Y:S02]  /*7e90*/  IADD3 R90, PT, PT, R2, R0, RZ ;  /* 0x00000000025a7210 */ /* 0x000fe40007ffe0ff */
[----:B------:R-:W-:Y:S02]  /*7ea0*/  I2IP.S8.S32.SAT R19, R29, R28, R19 ;  /* 0x0000001c1d137239 */ /* 0x000fe40000001413 */
[----:B------:R-:W-:Y:S02]  /*7eb0*/  LEA R3, R85, UR44, 0x3 ;  /* 0x0000002c55037c11 */ /* 0x000fe4000f8e18ff */
[----:B------:R-:W-:Y:S01]  /*7ec0*/  @P6 SHF.L.U32 R4, R84, 0x1f, RZ ;  /* 0x0000001f54046819 */ /* 0x000fe200000006ff */
[----:B------:R1:W-:Y:S01]  /*7ed0*/  STS.128 [R90+0x2300], R16 ;  /* 0x002300105a007388 */ /* 0x0003e20000000c00 */
[----:B------:R-:W-:Y:S01]  /*7ee0*/  @!PT LDS RZ, [RZ] ;  /* 0x00000000fffff984 */ /* 0x000fe20000000800 */
[----:B------:R-:W-:Y:S01]  /*7ef0*/  @!PT LDS RZ, [RZ] ;  /* 0x00000000fffff984 */ /* 0x000fe20000000800 */
[----:B------:R-:W-:Y:S01]  /*7f00*/  @!PT LDS RZ, [RZ] ;  /* 0x00000000fffff984 */ /* 0x000fe20000000800 */
[----:B------:R-:W-:Y:S01]  /*7f10*/  @!PT LDS RZ, [RZ] ;  /* 0x00000000fffff984 */ /* 0x000fe20000000800 */
[----:B------:R2:W-:Y:S07]  /*7f20*/  MEMBAR.ALL.CTA ;  /* 0x0000000000007992 */ /* 0x0005ee0000008000 */
[----:B--2---:R-:W2:Y:S02]  /*7f30*/  FENCE.VIEW.ASYNC.S ;  /* 0x00000000000073c6 */ /* 0x004ea40000000000 */
[----:B--2---:R-:W-:Y:S06]  /*7f40*/  BAR.SYNC.DEFER_BLOCKING 0x1, 0x80 ;  /* 0x0042000000007b1d */ /* 0x004fec0000010000 */
[----:B------:R-:W-:Y:S05]  /*7f50*/  @P0 BRA `(.L_x_136) ;  /* 0x00000000003c0947 */ /* 0x000fea0003800000 */
[----:B------:R-:W2:Y:S01]  /*7f60*/  LDCU.64 UR6, c[0x0][0x348] ;  /* 0x00006900ff0677ac */ /* 0x000ea20008000a00 */
[----:B------:R-:W-:Y:S01]  /*7f70*/  UIADD3 UR4, UPT, UPT, UR44, 0x2300, URZ ;  /* 0x000023002c047890 */ /* 0x000fe2000fffe0ff */
[----:B------:R-:W-:Y:S01]  /*7f80*/  UMOV UR51, UR36 ;  /* 0x0000002400337c82 */ /* 0x000fe20008000000 */
[----:B------:R-:W-:Y:S02]  /*7f90*/  UIADD3 UR9, UPT, UPT, UR49, 0x40, URZ ;  /* 0x0000004031097890 */ /* 0x000fe4000fffe0ff */
[----:B------:R-:W-:Y:S02]  /*7fa0*/  UIADD3 UR8, UPT, UPT, UR44, 0x2b00, URZ ;  /* 0x00002b002c087890 */ /* 0x000fe4000fffe0ff */
[----:B------:R-:W-:Y:S01]  /*7fb0*/  MOV R88, UR4 ;  /* 0x0000000400587c02 */ /* 0x000fe20008000f00 */
[----:B------:R-:W-:Y:S01]  /*7fc0*/  UMOV UR10, UR50 ;  /* 0x00000032000a7c82 */ /* 0x000fe20008000000 */
[----:B------:R-:W-:Y:S02]  /*7fd0*/  UMOV UR11, UR36 ;  /* 0x00000024000b7c82 */ /* 0x000fe40008000000 */
[----:B------:R-:W-:Y:S01]  /*7fe0*/  R2UR UR48, R88 ;  /* 0x00000000583072ca */ /* 0x000fe200000e0000 */
[----:B--2---:R-:W-:Y:S04]  /*7ff0*/  UIADD3 UR4, UP0, UPT, UR6, 0x680, URZ ;  /* 0x0000068006047890 */ /* 0x004fe8000ff1e0ff */
[----:B------:R-:W-:Y:S09]  /*8000*/  UIADD3.X UR5, UPT, UPT, URZ, UR7, URZ, UP0, !UPT ;  /* 0x00000007ff057290 */ /* 0x000ff200087fe4ff */
[----:B------:R2:W-:Y:S01]  /*8010*/  UTMASTG.3D [UR48], [UR4] ;  /* 0x00000030040073b5 */ /* 0x0005e20008010000 */
[----:B------:R2:W-:Y:S01]  /*8020*/  UTMASTG.3D [UR8], [UR4] ;  /* 0x00000008040073b5 */ /* 0x0005e20008010000 */
[----:B------:R0:W-:Y:S01]  /*8030*/  UTMACMDFLUSH ;  /* 0x00000000000079b7 */ /* 0x0001e20000000000 */
[----:B--2---:R-:W-:Y:S04]  /*8040*/  DEPBAR.LE SB0, 0x1 ;  /* 0x000080400000791a */ /* 0x004fe80000000000 */
.L_x_136:
[----:B------:R-:W-:Y:S05]  /*8050*/  BSYNC.RECONVERGENT B0 ;  /* 0x0000000000007941 */ /* 0x000fea0003800200 */
.L_x_135:
[----:B------:R-:W-:Y:S06]  /*8060*/  BAR.SYNC.DEFER_BLOCKING 0x1, 0x80 ;  /* 0x0042000000007b1d */ /* 0x000fec0000010000 */
[----:B------:R-:W2:Y:S01]  /*8070*/  @P6 SYNCS.PHASECHK.TRANS64.TRYWAIT P0, [R3+URZ+0x1a0], R4 ;  /* 0x0001a004030065a7 */ /* 0x000ea200080011ff */
[----:B------:R-:W-:Y:S01]  /*8080*/  BSSY B1, `(.L_x_137) ;  /* 0x000001f000017945 */ /* 0x000fe20003800000 */
[----:B--2---:R-:W-:Y:S03]  /*8090*/  @P6 SEL R43, RZ, 0x1, !P0 ;  /* 0x00000001ff2b6807 */ /* 0x004fe60004000000 */
[----:B------:R-:W-:Y:S05]  /*80a0*/  @!P6 BRA `(.L_x_138) ;  /* 0x000000000070e947 */ /* 0x000fea0003800000 */
[----:B------:R-:W-:Y:S01]  /*80b0*/  ISETP.NE.AND P1, PT, R56, RZ, PT ;  /* 0x000000ff3800720c */ /* 0x000fe20003f25270 */
[----:B------:R-:W-:Y:S01]  /*80c0*/  BSSY B0, `(.L_x_139) ;  /* 0x0000008000007945 */ /* 0x000fe20003800000 */
[----:B------:R-:W-:Y:S11]  /*80d0*/  ISETP.NE.AND P0, PT, R43, RZ, PT ;  /* 0x000000ff2b00720c */ /* 0x000ff60003f05270 */
[----:B------:R-:W-:Y:S04]  /*80e0*/  @P1 IMAD R2, R85, 0x1000, R2 ;  /* 0x0000100055021824 */ /* 0x000fe800078e0202 */
[----:B------:R-:W-:Y:S01]  /*80f0*/  @P1 IMAD.IADD R4, R0, 0x1, R2 ;  /* 0x0000000100041824 */ /* 0x000fe200078e0202 */
[----:B------:R-:W-:Y:S06]  /*8100*/  @P0 BRA `(.L_x_140) ;  /* 0x00000000000c0947 */ /* 0x000fec0003800000 */
[----:B------:R-:W-:Y:S04]  /*8110*/  SHF.L.U32 R0, R84, 0x1f, RZ ;  /* 0x0000001f54007819 */ /* 0x000fe800000006ff */
[----:B------:R-:W2:Y:S02]  /*8120*/  SYNCS.PHASECHK.TRANS64.TRYWAIT P0, [R3+URZ+0x1a0], R0 ;  /* 0x0001a000030075a7 */ /* 0x000ea400080011ff */
[----:B--2---:R-:W-:Y:S05]  /*8130*/  @!P0 BRA `(.L_x_141) ;  /* 0x0000002000388947 */ /* 0x004fea0003800000 */
.L_x_140:
[----:B------:R-:W-:Y:S05]  /*8140*/  BSYNC B0 ;  /* 0x0000000000007941 */ /* 0x000fea0003800000 */
.L_x_139:
[----:B------:R-:W-:Y:S01]  /*8150*/  ISETP.NE.AND P0, PT, R56, RZ, PT ;  /* 0x000000ff3800720c */ /* 0x000fe20003f05270 */
[----:B--2---:R-:W-:Y:S02]  /*8160*/  VIADD R3, R3, 0x1b0 ;  /* 0x000001b003037836 */ /* 0x004fe40000000000 */
[----:B------:R-:W-:Y:S02]  /*8170*/  IMAD.U32 R0, RZ, RZ, UR46 ;  /* 0x0000002eff007e24 */ /* 0x000fe4000f8e00ff */
[----:B------:R-:W-:Y:S03]  /*8180*/  VIADD R85, R85, 0x1 ;  /* 0x0000000155557836 */ /* 0x000fe60000000000 */
[----:B------:R-:W-:Y:S05]  /*8190*/  PRMT R0, R0, 0x654, R3 ;  /* 0x0000065400007816 */ /* 0x000fea0000000003 */
[----:B------:R2:W3:Y:S04]  /*81a0*/  @P0 LDS.128 R44, [R2+0x300] ;  /* 0x00030000022c0984 */ /* 0x0004e80000000c00 */
[----:B------:R2:W4:Y:S01]  /*81b0*/  @P0 LDS.128 R48, [R4+0x300] ;  /* 0x0003000004300984 */ /* 0x0005220000000c00 */
        /* <DEDUP_REMOVED lines=10> */
[----:B--23--:R-:W-:Y:S02]  /*8260*/  LOP3.LUT R84, R84, R0, RZ, 0x3c, !PT ;  /* 0x0000000054547212 */ /* 0x00cfe400078e3cff */
.L_x_138:
[----:B------:R-:W-:Y:S05]  /*8270*/  BSYNC B1 ;  /* 0x0000000000017941 */ /* 0x000fea0003800000 */
.L_x_137:
[----:B------:R-:W-:Y:S05]  /*8280*/  VIADD R0, R39, 0x20 ;  /* 0x0000002027007836 */ /* 0x000fea0000000000 */
[----:B------:R-:W-:Y:S04]  /*8290*/  SHF.R.U32.HI R0, RZ, 0x15, R0 ;  /* 0x00000015ff007819 */ /* 0x000fe80000011600 */
[----:B------:R-:W-:Y:S11]  /*82a0*/  LOP3.LUT P0, RZ, R0, 0x3, R81, 0x48, !PT ;  /* 0x0000000300ff7812 */ /* 0x000ff60007804851 */
[----:B------:R-:W-:Y:S02]  /*82b0*/  @!UPT UIADD3 URZ, UPT, UPT, URZ, URZ, URZ ;  /* 0x000000fffffff290 */ /* 0x000fe4000fffe0ff */
[----:B------:R-:W-:Y:S05]  /*82c0*/  @!P0 BRA `(.L_x_142) ;  /* 0x0000000000408947 */ /* 0x000fea0003800000 */
[----:B------:R-:W2:Y:S01]  /*82d0*/  LDCU.64 UR8, c[0x4][0x70] ;  /* 0x01000e00ff0877ac */ /* 0x000ea20008000a00 */
[----:B------:R-:W-:Y:S01]  /*82e0*/  MOV R3, 0x0 ;  /* 0x0000000000037802 */ /* 0x000fe20000000f00 */
[----:B------:R-:W-:Y:S02]  /*82f0*/  HFMA2 R12, -RZ, RZ, 0, 5.9604644775390625e-08 ;  /* 0x00000001ff0c7431 */ /* 0x000fe400000001ff */
[----:B------:R-:W-:Y:S02]  /*8300*/  IMAD.MOV.U32 R8, RZ, RZ, 0x192 ;  /* 0x00000192ff087424 */ /* 0x000fe400078e00ff */
[----:B------:R-:W-:Y:S01]  /*8310*/  IMAD.MOV.U32 R13, RZ, RZ, RZ ;  /* 0x000000ffff0d7224 */ /* 0x000fe200078e00ff */
[----:B------:R-:W3:Y:S01]  /*8320*/  LDCU.64 UR6, c[0x4][0x78] ;  /* 0x01000f00ff0677ac */ /* 0x000ee20008000a00 */
[----:B------:R-:W1:Y:S01]  /*8330*/  LDC.64 R2, c[0x4][R3] ;  /* 0x0100000003027b82 */ /* 0x000e620000000a00 */
[----:B------:R-:W5:Y:S01]  /*8340*/  LDCU.64 UR4, c[0x4][0x10] ;  /* 0x01000200ff0477ac */ /* 0x000f620008000a00 */
[----:B--2---:R-:W-:Y:S01]  /*8350*/  MOV R5, UR9 ;  /* 0x0000000900057c02 */ /* 0x004fe20008000f00 */
[----:B------:R-:W-:Y:S01]  /*8360*/  IMAD.U32 R4, RZ, RZ, UR8 ;  /* 0x00000008ff047e24 */ /* 0x000fe2000f8e00ff */
[----:B---3--:R-:W-:Y:S01]  /*8370*/  MOV R7, UR7 ;  /* 0x0000000700077c02 */ /* 0x008fe20008000f00 */
[----:B------:R-:W-:Y:S01]  /*8380*/  IMAD.U32 R6, RZ, RZ, UR6 ;  /* 0x00000006ff067e24 */ /* 0x000fe2000f8e00ff */
[----:B-----5:R-:W-:Y:S01]  /*8390*/  MOV R11, UR5 ;  /* 0x00000005000b7c02 */ /* 0x020fe20008000f00 */
[----:B------:R-:W-:Y:S02]  /*83a0*/  IMAD.U32 R10, RZ, RZ, UR4 ;  /* 0x00000004ff0a7e24 */ /* 0x000fe4000f8e00ff */
[----:B------:R-:W-:Y:S07]  /*83b0*/  LEPC R20, `(.L_x_142) ;  /* 0x000000001014794e */ /* 0x000fee0000000000 */
[----:B-1--4-:R-:W-:Y:S05]  /*83c0*/  CALL.ABS.NOINC R2 ;  /* 0x0000000002007343 */ /* 0x012fea0003c00000 */
.L_x_142:
[----:B------:R-:W-:Y:S01]  /*83d0*/  ISETP.NE.AND P0, PT, R89, RZ, PT ;  /* 0x000000ff5900720c */ /* 0x000fe20003f05270 */
[----:B------:R-:W-:Y:S05]  /*83e0*/  WARPSYNC.ALL ;  /* 0x0000000000007948 */ /* 0x000fea0003800000 */
[----:B------:R-:W-:Y:S01]  /*83f0*/  R2UR UR4, R39 ;  /* 0x00000000270472ca */ /* 0x000fe200000e0000 */
[----:B------:R-:W-:Y:S01]  /*8400*/  IMAD.U32 R64, R46, 0x10000, RZ ;  /* 0x000100002e407824 */ /* 0x000fe200078e00ff */
[----:B------:R-:W-:Y:S01]  /*8410*/  SHF.L.U32 R41, R44, 0x10, RZ ;  /* 0x000000102c297819 */ /* 0x000fe200000006ff */
[----:B----4-:R-:W-:Y:S01]  /*8420*/  IMAD.U32 R63, R48, 0x10000, RZ ;  /* 0x00010000303f7824 */ /* 0x010fe200078e00ff */
[----:B------:R-:W-:Y:S01]  /*8430*/  PRMT R39, R44, 0x8880, RZ ;  /* 0x000088802c277816 */ /* 0x000fe200000000ff */
[----:B-1----:R-:W-:Y:S01]  /*8440*/  IMAD.U32 R53, R50, 0x10000, RZ ;  /* 0x0001000032357824 */ /* 0x002fe200078e00ff */
[----:B------:R-:W-:Y:S01]  /*8450*/  SHF.L.U32 R42, R44, 0x8, RZ ;  /* 0x000000082c2a7819 */ /* 0x000fe200000006ff */
[----:B------:R-:W-:Y:S01]  /*8460*/  BSSY.RECONVERGENT B0, `(.L_x_143) ;  /* 0x00000a1000007945 */ /* 0x000fe20003800200 */
[----:B------:R-:W-:Y:S02]  /*8470*/  SHF.R.S32.HI R41, RZ, 0x18, R41 ;  /* 0x00000018ff297819 */ /* 0x000fe40000011429 */
[----:B------:R-:W-:Y:S02]  /*8480*/  SHF.R.S32.HI R42, RZ, 0x18, R42 ;  /* 0x00000018ff2a7819 */ /* 0x000fe4000001142a */
[----:B------:R-:W-:Y:S01]  /*8490*/  SHF.R.S32.HI R43, RZ, 0x18, R44 ;  /* 0x00000018ff2b7819 */ /* 0x000fe2000001142c */
[----:B------:R-:W1:Y:S01]  /*84a0*/  LDTM.x32 R4, tmem[UR4+0x20] ;  /* 0x00002004000479ee */ /* 0x000e6200082c0000 */
[----:B------:R-:W-:Y:S01]  /*84b0*/  NOP ;  /* 0x0000000000007918 */ /* 0x000fe20000000000 */
[----:B------:R-:W-:Y:S02]  /*84c0*/  IADD3 R82, PT, PT, R82, 0x210, RZ ;  /* 0x0000021052527810 */ /* 0x000fe40007ffe0ff */
[C---:B------:R-:W-:Y:S02]  /*84d0*/  PRMT R69, R45.reuse, 0x8880, RZ ;  /* 0x000088802d457816 */ /* 0x040fe400000000ff */
[----:B------:R-:W-:Y:S02]  /*84e0*/  LOP3.LUT R82, R82, 0xfefffff8, RZ, 0xc0, !PT ;  /* 0xfefffff852527812 */ /* 0x000fe400078ec0ff */
[----:B------:R-:W-:Y:S02]  /*84f0*/  SHF.L.U32 R68, R45, 0x10, RZ ;  /* 0x000000102d447819 */ /* 0x000fe400000006ff */
[----:B-1----:R1:W-:Y:S01]  /*8500*/  SYNCS.ARRIVE.TRANS64.RED.A1T0 RZ, [R82+URZ], RZ ;  /* 0x000000ff52ff79a7 */ /* 0x0023e200081004ff */
[----:B------:R-:W-:Y:S02]  /*8510*/  SHF.R.S32.HI R44, RZ, 0x18, R45 ;  /* 0x00000018ff2c7819 */ /* 0x000fe4000001142d */
[----:B------:R-:W-:Y:S02]  /*8520*/  PRMT R66, R46, 0x8880, RZ ;  /* 0x000088802e427816 */ /* 0x000fe400000000ff */
[C---:B------:R-:W-:Y:S02]  /*8530*/  PRMT R60, R47.reuse, 0x8880, RZ ;  /* 0x000088802f3c7816 */ /* 0x040fe400000000ff */
[C---:B------:R-:W-:Y:S02]  /*8540*/  SHF.L.U32 R59, R47.reuse, 0x10, RZ ;  /* 0x000000102f3b7819 */ /* 0x040fe400000006ff */
[----:B------:R-:W-:Y:S02]  /*8550*/  SHF.L.U32 R58, R47, 0x8, RZ ;  /* 0x000000082f3a7819 */ /* 0x000fe400000006ff */
[C---:B------:R-:W-:Y:S02]  /*8560*/  PRMT R65, R48.reuse, 0x8880, RZ ;  /* 0x0000888030417816 */ /* 0x040fe400000000ff */
[----:B------:R-:W-:Y:S01]  /*8570*/  SHF.L.U32 R62, R48, 0x8, RZ ;  /* 0x00000008303e7819 */ /* 0x000fe200000006ff */
[C---:B------:R-:W-:Y:S01]  /*8580*/  IMAD R0, R38.reuse, R4, RZ ;  /* 0x0000000426007224 */ /* 0x040fe200078e02ff */
[----:B------:R-:W-:Y:S01]  /*8590*/  SHF.R.S32.HI R4, RZ, 0x18, R68 ;  /* 0x00000018ff047819 */ /* 0x000fe20000011444 */
[C---:B------:R-:W-:Y:S01]  /*85a0*/  IMAD R2, R38.reuse, R5, RZ ;  /* 0x0000000526027224 */ /* 0x040fe200078e02ff */
[C---:B------:R-:W-:Y:S01]  /*85b0*/  PRMT R57, R49.reuse, 0x8880, RZ ;  /* 0x0000888031397816 */ /* 0x040fe200000000ff */
[C---:B------:R-:W-:Y:S01]  /*85c0*/  IMAD R3, R38.reuse, R6, RZ ;  /* 0x0000000626037224 */ /* 0x040fe200078e02ff */
[----:B------:R-:W-:Y:S01]  /*85d0*/  SHF.L.U32 R56, R49, 0x10, RZ ;  /* 0x0000001031387819 */ /* 0x000fe200000006ff */
[----:B------:R-:W-:Y:S01]  /*85e0*/  IMAD R0, R39, R40, R0 ;  /* 0x0000002827007224 */ /* 0x000fe200078e0200 */
[----:B------:R-:W-:Y:S01]  /*85f0*/  MOV R39, R66 ;  /* 0x0000004200277202 */ /* 0x000fe20000000f00 */
[----:B------:R-:W-:Y:S01]  /*8600*/  IMAD R7, R38, R7, RZ ;  /* 0x0000000726077224 */ /* 0x000fe200078e02ff */
[----:B------:R-:W-:Y:S01]  /*8610*/  SHF.L.U32 R55, R49, 0x8, RZ ;  /* 0x0000000831377819 */ /* 0x000fe200000006ff */
[-C--:B------:R-:W-:Y:S01]  /*8620*/  IMAD R2, R41, R40.reuse, R2 ;  /* 0x0000002829027224 */ /* 0x080fe200078e0202 */
[----:B------:R-:W-:Y:S01]  /*8630*/  SHF.R.S32.HI R41, RZ, 0x18, R48 ;  /* 0x00000018ff297819 */ /* 0x000fe20000011430 */
[-C--:B------:R-:W-:Y:S01]  /*8640*/  IMAD R3, R42, R40.reuse, R3 ;  /* 0x000000282a037224 */ /* 0x080fe200078e0203 */
[----:B------:R-:W-:Y:S01]  /*8650*/  SHF.L.U32 R48, R51, 0x8, RZ ;  /* 0x0000000833307819 */ /* 0x000fe200000006ff */
[----:B------:R-:W-:Y:S01]  /*8660*/  IMAD R7, R43, R40, R7 ;  /* 0x000000282b077224 */ /* 0x000fe200078e0207 */
[----:B------:R-:W-:Y:S01]  /*8670*/  SHF.L.U32 R67, R45, 0x8, RZ ;  /* 0x000000082d437819 */ /* 0x000fe200000006ff */
[C---:B------:R-:W-:Y:S01]  /*8680*/  IMAD R8, R38.reuse, R8, RZ ;  /* 0x0000000826087224 */ /* 0x040fe200078e02ff */
[----:B------:R-:W-:Y:S01]  /*8690*/  SHF.R.S32.HI R45, RZ, 0x18, R46 ;  /* 0x00000018ff2d7819 */ /* 0x000fe2000001142e */
[----:B------:R-:W-:Y:S01]  /*86a0*/  IMAD R9, R38, R9, RZ ;  /* 0x0000000926097224 */ /* 0x000fe200078e02ff */
[----:B------:R-:W-:Y:S01]  /*86b0*/  SHF.L.U32 R61, R46, 0x8, RZ ;  /* 0x000000082e3d7819 */ /* 0x000fe200000006ff */
[C---:B------:R-:W-:Y:S01]  /*86c0*/  IMAD R10, R38.reuse, R10, RZ ;  /* 0x0000000a260a7224 */ /* 0x040fe200078e02ff */
[----:B------:R-:W-:Y:S01]  /*86d0*/  SHF.R.S32.HI R46, RZ, 0x18, R47 ;  /* 0x00000018ff2e7819 */ /* 0x000fe2000001142f */
[C---:B------:R-:W-:Y:S01]  /*86e0*/  IMAD R11, R38.reuse, R11, RZ ;  /* 0x0000000b260b7224 */ /* 0x040fe200078e02ff */
[----:B------:R-:W-:Y:S01]  /*86f0*/  SHF.R.S32.HI R42, RZ, 0x18, R49 ;  /* 0x00000018ff2a7819 */ /* 0x000fe20000011431 */
[----:B------:R-:W-:Y:S01]  /*8700*/  IMAD R6, R38, R15, RZ ;  /* 0x0000000f26067224 */ /* 0x000fe200078e02ff */
[----:B------:R-:W-:Y:S01]  /*8710*/  PRMT R54, R50, 0x8880, RZ ;  /* 0x0000888032367816 */ /* 0x000fe200000000ff */
[----:B------:R-:W-:Y:S01]  /*8720*/  IMAD R15, R38, R20, RZ ;  /* 0x00000014260f7224 */ /* 0x000fe200078e02ff */
[----:B------:R-:W-:Y:S01]  /*8730*/  SHF.L.U32 R52, R50, 0x8, RZ ;  /* 0x0000000832347819 */ /* 0x000fe200000006ff */
[C---:B------:R-:W-:Y:S01]  /*8740*/  IMAD R20, R38.reuse, R25, RZ ;  /* 0x0000001926147224 */ /* 0x040fe200078e02ff */
[----:B------:R-:W-:Y:S01]  /*8750*/  SHF.R.S32.HI R43, RZ, 0x18, R50 ;  /* 0x00000018ff2b7819 */ /* 0x000fe20000011432 */
[C---:B------:R-:W-:Y:S01]  /*8760*/  IMAD R25, R38.reuse, R30, RZ ;  /* 0x0000001e26197224 */ /* 0x040fe200078e02ff */
[C---:B------:R-:W-:Y:S01]  /*8770*/  PRMT R50, R51.reuse, 0x8880, RZ ;  /* 0x0000888033327816 */ /* 0x040fe200000000ff */
[C---:B------:R-:W-:Y:S01]  /*8780*/  IMAD R30, R38.reuse, R35, RZ ;  /* 0x00000023261e7224 */ /* 0x040fe200078e02ff */
[----:B------:R-:W-:Y:S02]  /*8790*/  SHF.L.U32 R49, R51, 0x10, RZ ;  /* 0x0000001033317819 */ /* 0x000fe400000006ff */
[----:B------:R-:W-:Y:S02]  /*87a0*/  SHF.R.S32.HI R47, RZ, 0x18, R51 ;  /* 0x00000018ff2f7819 */ /* 0x000fe40000011433 */
[----:B------:R-:W-:Y:S01]  /*87b0*/  I2IP.S8.S32.SAT R51, R7, R3, RZ ;  /* 0x0000000307337239 */ /* 0x000fe200000014ff */
[----:B------:R-:W-:Y:S01]  /*87c0*/  IMAD.MOV.U32 R3, RZ, RZ, R69 ;  /* 0x000000ffff037224 */ /* 0x000fe200078e0045 */
[----:B------:R-:W-:Y:S01]  /*87d0*/  SHF.R.S32.HI R5, RZ, 0x18, R67 ;  /* 0x00000018ff057819 */ /* 0x000fe20000011443 */
[----:B------:R-:W-:Y:S01]  /*87e0*/  IMAD R7, R38, R16, RZ ;  /* 0x0000001026077224 */ /* 0x000fe200078e02ff */
[----:B------:R-:W-:Y:S01]  /*87f0*/  IADD3 R36, PT, PT, R36, 0x1, RZ ;  /* 0x0000000124247810 */ /* 0x000fe20007ffe0ff */
[-C--:B------:R-:W-:Y:S02]  /*8800*/  IMAD R8, R3, R40.reuse, R8 ;  /* 0x0000002803087224 */ /* 0x080fe400078e0208 */
[-C--:B------:R-:W-:Y:S02]  /*8810*/  IMAD R9, R4, R40.reuse, R9 ;  /* 0x0000002804097224 */ /* 0x080fe400078e0209 */
[-C--:B------:R-:W-:Y:S02]  /*8820*/  IMAD R10, R5, R40.reuse, R10 ;  /* 0x00000028050a7224 */ /* 0x080fe400078e020a */
[----:B------:R-:W-:Y:S02]  /*8830*/  IMAD R11, R44, R40, R11 ;  /* 0x000000282c0b7224 */ /* 0x000fe400078e020b */
[C---:B------:R-:W-:Y:S02]  /*8840*/  IMAD R3, R38.reuse, R12, RZ ;  /* 0x0000000c26037224 */ /* 0x040fe400078e02ff */
[C---:B------:R-:W-:Y:S01]  /*8850*/  IMAD R12, R38.reuse, R17, RZ ;  /* 0x00000011260c7224 */ /* 0x040fe200078e02ff */
[----:B------:R-:W-:Y:S01]  /*8860*/  I2IP.S8.S32.SAT R11, R11, R10, RZ ;  /* 0x0000000a0b0b7239 */ /* 0x000fe200000014ff */
[C---:B------:R-:W-:Y:S01]  /*8870*/  IMAD R17, R38.reuse, R22, RZ ;  /* 0x0000001626117224 */ /* 0x040fe200078e02ff */
[----:B------:R-:W-:Y:S01]  /*8880*/  SHF.R.S32.HI R10, RZ, 0x18, R64 ;  /* 0x00000018ff0a7819 */ /* 0x000fe20000011440 */
[C---:B------:R-:W-:Y:S02]  /*8890*/  IMAD R22, R38.reuse, R27, RZ ;  /* 0x0000001b26167224 */ /* 0x040fe400078e02ff */
[----:B------:R-:W-:Y:S01]  /*88a0*/  IMAD R27, R38, R32, RZ ;  /* 0x00000020261b7224 */ /* 0x000fe200078e02ff */
[----:B------:R-:W-:Y:S01]  /*88b0*/  I2IP.S8.S32.SAT R32, R2, R0, R51 ;  /* 0x0000000002207239 */ /* 0x000fe20000001433 */
[C---:B------:R-:W-:Y:S01]  /*88c0*/  IMAD R4, R38.reuse, R13, RZ ;  /* 0x0000000d26047224 */ /* 0x040fe200078e02ff */
[----:B------:R-:W-:Y:S01]  /*88d0*/  SHF.R.S32.HI R0, RZ, 0x18, R61 ;  /* 0x00000018ff007819 */ /* 0x000fe2000001143d */
[C---:B------:R-:W-:Y:S01]  /*88e0*/  IMAD R5, R38.reuse, R14, RZ ;  /* 0x0000000e26057224 */ /* 0x040fe200078e02ff */
[----:B------:R-:W-:Y:S01]  /*88f0*/  MOV R2, R60 ;  /* 0x0000003c00027202 */ /* 0x000fe20000000f00 */
[C---:B------:R-:W-:Y:S02]  /*8900*/  IMAD R13, R38.reuse, R18, RZ ;  /* 0x00000012260d7224 */ /* 0x040fe400078e02ff */
[----:B------:R-:W-:Y:S02]  /*8910*/  IMAD R3, R39, R40, R3 ;  /* 0x0000002827037224 */ /* 0x000fe400078e0203 */
[C---:B------:R-:W-:Y:S02]  /*8920*/  IMAD R18, R38.reuse, R23, RZ ;  /* 0x0000001726127224 */ /* 0x040fe400078e02ff */
[----:B------:R-:W-:Y:S02]  /*8930*/  IMAD R23, R38, R28, RZ ;  /* 0x0000001c26177224 */ /* 0x000fe400078e02ff */
[----:B------:R-:W-:Y:S02]  /*8940*/  IMAD R4, R10, R40, R4 ;  /* 0x000000280a047224 */ /* 0x000fe400078e0204 */
[----:B------:R-:W-:Y:S01]  /*8950*/  IMAD R28, R38, R33, RZ ;  /* 0x00000021261c7224 */ /* 0x000fe200078e02ff */
[----:B------:R-:W-:Y:S01]  /*8960*/  I2IP.S8.S32.SAT R33, R9, R8, R11 ;  /* 0x0000000809217239 */ /* 0x000fe2000000140b */
[-C--:B------:R-:W-:Y:S01]  /*8970*/  IMAD R5, R0, R40.reuse, R5 ;  /* 0x0000002800057224 */ /* 0x080fe200078e0205 */
[----:B------:R-:W-:Y:S01]  /*8980*/  SHF.R.S32.HI R8, RZ, 0x18, R59 ;  /* 0x00000018ff087819 */ /* 0x000fe2000001143b */
[-C--:B------:R-:W-:Y:S01]  /*8990*/  IMAD R6, R45, R40.reuse, R6 ;  /* 0x000000282d067224 */ /* 0x080fe200078e0206 */
[----:B------:R-:W-:Y:S01]  /*89a0*/  SHF.R.S32.HI R9, RZ, 0x18, R58 ;  /* 0x00000018ff097819 */ /* 0x000fe2000001143a */
[-C--:B------:R-:W-:Y:S01]  /*89b0*/  IMAD R7, R2, R40.reuse, R7 ;  /* 0x0000002802077224 */ /* 0x080fe200078e0207 */
[----:B------:R-:W-:Y:S01]  /*89c0*/  MOV R0, R65 ;  /* 0x0000004100007202 */ /* 0x000fe20000000f00 */
[----:B------:R-:W-:Y:S01]  /*89d0*/  IMAD R14, R38, R19, RZ ;  /* 0x00000013260e7224 */ /* 0x000fe200078e02ff */
[----:B------:R-:W-:Y:S01]  /*89e0*/  I2IP.S8.S32.SAT R5, R6, R5, RZ ;  /* 0x0000000506057239 */ /* 0x000fe200000014ff */
[-C--:B------:R-:W-:Y:S01]  /*89f0*/  IMAD R12, R8, R40.reuse, R12 ;  /* 0x00000028080c7224 */ /* 0x080fe200078e020c */
[----:B------:R-:W-:Y:S01]  /*8a00*/  SHF.R.S32.HI R2, RZ, 0x18, R63 ;  /* 0x00000018ff027819 */ /* 0x000fe2000001143f */
[-C--:B------:R-:W-:Y:S01]  /*8a10*/  IMAD R13, R9, R40.reuse, R13 ;  /* 0x00000028090d7224 */ /* 0x080fe200078e020d */
[----:B------:R-:W-:Y:S01]  /*8a20*/  SHF.R.S32.HI R8, RZ, 0x18, R62 ;  /* 0x00000018ff087819 */ /* 0x000fe2000001143e */
[----:B------:R-:W-:Y:S02]  /*8a30*/  IMAD R16, R38, R21, RZ ;  /* 0x0000001526107224 */ /* 0x000fe400078e02ff */
[-C--:B------:R-:W-:Y:S02]  /*8a40*/  IMAD R14, R46, R40.reuse, R14 ;  /* 0x000000282e0e7224 */ /* 0x080fe400078e020e */
[-C--:B------:R-:W-:Y:S02]  /*8a50*/  IMAD R15, R0, R40.reuse, R15 ;  /* 0x00000028000f7224 */ /* 0x080fe400078e020f */
[----:B------:R-:W-:Y:S01]  /*8a60*/  IMAD R16, R2, R40, R16 ;  /* 0x0000002802107224 */ /* 0x000fe200078e0210 */
[----:B------:R-:W-:Y:S01]  /*8a70*/  I2IP.S8.S32.SAT R13, R14, R13, RZ ;  /* 0x0000000d0e0d7239 */ /* 0x000fe200000014ff */
[C---:B------:R-:W-:Y:S01]  /*8a80*/  IMAD R19, R38.reuse, R24, RZ ;  /* 0x0000001826137224 */ /* 0x040fe200078e02ff */
[----:B------:R-:W-:Y:S01]  /*8a90*/  SHF.R.S32.HI R2, RZ, 0x18, R56 ;  /* 0x00000018ff027819 */ /* 0x000fe20000011438 */
[----:B------:R-:W-:Y:S01]  /*8aa0*/  IMAD R24, R38, R29, RZ ;  /* 0x0000001d26187224 */ /* 0x000fe200078e02ff */
[----:B------:R-:W-:Y:S01]  /*8ab0*/  I2IP.S8.S32.SAT R35, R12, R7, R13 ;  /* 0x000000070c237239 */ /* 0x000fe2000000140d */
[----:B------:R-:W-:Y:S02]  /*8ac0*/  IMAD R17, R8, R40, R17 ;  /* 0x0000002808117224 */ /* 0x000fe400078e0211 */
[----:B------:R-:W-:Y:S02]  /*8ad0*/  IMAD.MOV.U32 R0, RZ, RZ, R57 ;  /* 0x000000ffff007224 */ /* 0x000fe400078e0039 */
[----:B------:R-:W-:Y:S01]  /*8ae0*/  IMAD R29, R38, R34, RZ ;  /* 0x00000022261d7224 */ /* 0x000fe200078e02ff */
[----:B------:R-:W-:Y:S01]  /*8af0*/  I2IP.S8.S32.SAT R34, R4, R3, R5 ;  /* 0x0000000304227239 */ /* 0x000fe20000001405 */
[-C--:B------:R-:W-:Y:S01]  /*8b00*/  IMAD R18, R41, R40.reuse, R18 ;  /* 0x0000002829127224 */ /* 0x080fe200078e0212 */
[----:B------:R-:W-:Y:S01]  /*8b10*/  SHF.R.S32.HI R3, RZ, 0x18, R55 ;  /* 0x00000018ff037819 */ /* 0x000fe20000011437 */
[----:B------:R-:W-:Y:S01]  /*8b20*/  IMAD R19, R0, R40, R19 ;  /* 0x0000002800137224 */ /* 0x000fe200078e0213 */
[----:B------:R-:W-:Y:S01]  /*8b30*/  MOV R0, R54 ;  /* 0x0000003600007202 */ /* 0x000fe20000000f00 */
[----:B------:R1:W-:Y:S01]  /*8b40*/  STS.128 [R78+UR44+0x3300], R32 ;  /* 0x003300204e007988 */ /* 0x0003e20008000c2c */
        /* <DEDUP_REMOVED lines=8> */
[----:B------:R-:W-:Y:S01]  /*8bd0*/  I2IP.S8.S32.SAT R16, R16, R15, R17 ;  /* 0x0000000f10107239 */ /* 0x000fe20000001411 */
[-C--:B------:R-:W-:Y:S01]  /*8be0*/  IMAD R23, R0, R40.reuse, R23 ;  /* 0x0000002800177224 */ /* 0x080fe200078e0217 */
[----:B------:R-:W-:Y:S01]  /*8bf0*/  SHF.R.S32.HI R0, RZ, 0x18, R52 ;  /* 0x00000018ff007819 */ /* 0x000fe20000011434 */
[----:B------:R-:W-:Y:S01]  /*8c00*/  IMAD R24, R2, R40, R24 ;  /* 0x0000002802187224 */ /* 0x000fe200078e0218 */
[----:B------:R-:W-:Y:S01]  /*8c10*/  MOV R2, R50 ;  /* 0x0000003200027202 */ /* 0x000fe20000000f00 */
[----:B------:R-:W-:Y:S01]  /*8c20*/  IMAD R26, R38, R31, RZ ;  /* 0x0000001f261a7224 */ /* 0x000fe200078e02ff */
[----:B------:R-:W-:Y:S01]  /*8c30*/  I2IP.S8.S32.SAT R17, R22, R21, RZ ;  /* 0x0000001516117239 */ /* 0x000fe200000014ff */
[-C--:B------:R-:W-:Y:S02]  /*8c40*/  IMAD R25, R0, R40.reuse, R25 ;  /* 0x0000002800197224 */ /* 0x080fe400078e0219 */
[-C--:B------:R-:W-:Y:S01]  /*8c50*/  IMAD R26, R43, R40.reuse, R26 ;  /* 0x000000282b1a7224 */ /* 0x080fe200078e021a */
[----:B------:R-:W-:Y:S01]  /*8c60*/  I2IP.S8.S32.SAT R17, R20, R19, R17 ;  /* 0x0000001314117239 */ /* 0x000fe20000001411 */
[-C--:B------:R-:W-:Y:S02]  /*8c70*/  IMAD R27, R2, R40.reuse, R27 ;  /* 0x00000028021b7224 */ /* 0x080fe400078e021b */
[-C--:B------:R-:W-:Y:S01]  /*8c80*/  IMAD R28, R3, R40.reuse, R28 ;  /* 0x00000028031c7224 */ /* 0x080fe200078e021c */
[----:B------:R-:W-:Y:S01]  /*8c90*/  I2IP.S8.S32.SAT R18, R26, R25, RZ ;  /* 0x000000191a127239 */ /* 0x000fe200000014ff */
[-C--:B------:R-:W-:Y:S02]  /*8ca0*/  IMAD R29, R4, R40.reuse, R29 ;  /* 0x00000028041d7224 */ /* 0x080fe400078e021d */
[----:B------:R-:W-:Y:S01]  /*8cb0*/  IMAD R30, R47, R40, R30 ;  /* 0x000000282f1e7224 */ /* 0x000fe200078e021e */
[----:B------:R-:W-:Y:S04]  /*8cc0*/  I2IP.S8.S32.SAT R18, R24, R23, R18 ;  /* 0x0000001718127239 */ /* 0x000fe80000001412 */
[----:B------:R-:W-:Y:S04]  /*8cd0*/  I2IP.S8.S32.SAT R29, R30, R29, RZ ;  /* 0x0000001d1e1d7239 */ /* 0x000fe800000014ff */
[----:B------:R-:W-:Y:S05]  /*8ce0*/  I2IP.S8.S32.SAT R19, R28, R27, R29 ;  /* 0x0000001b1c137239 */ /* 0x000fea000000141d */
        /* <DEDUP_REMOVED lines=10> */
[----:B------:R-:W-:Y:S02]  /*8d90*/  UIADD3 UR13, UPT, UPT, UR49, 0x20, URZ ;  /* 0x00000020310d7890 */ /* 0x000fe4000fffe0ff */
[----:B------:R-:W-:Y:S01]  /*8da0*/  UIADD3 UR12, UPT, UPT, UR44, 0x3300, URZ ;  /* 0x000033002c0c7890 */ /* 0x000fe2000fffe0ff */
[----:B------:R-:W-:Y:S01]  /*8db0*/  UMOV UR14, UR50 ;  /* 0x00000032000e7c82 */ /* 0x000fe20008000000 */
[----:B------:R-:W-:Y:S01]  /*8dc0*/  UMOV UR15, UR36 ;  /* 0x00000024000f7c82 */ /* 0x000fe20008000000 */
[----:B------:R-:W-:Y:S02]  /*8dd0*/  UIADD3 UR9, UPT, UPT, UR49, 0x60, URZ ;  /* 0x0000006031097890 */ /* 0x000fe4000fffe0ff */
[----:B------:R-:W-:Y:S01]  /*8de0*/  UIADD3 UR8, UPT, UPT, UR44, 0x3b00, URZ ;  /* 0x00003b002c087890 */ /* 0x000fe2000fffe0ff */
[----:B------:R-:W-:Y:S01]  /*8df0*/  UMOV UR10, UR50 ;  /* 0x00000032000a7c82 */ /* 0x000fe20008000000 */
[----:B------:R-:W-:Y:S01]  /*8e00*/  UMOV UR11, UR36 ;  /* 0x00000024000b7c82 */ /* 0x000fe20008000000 */
[----:B--2---:R-:W-:Y:S04]  /*8e10*/  UIADD3 UR4, UP0, UPT, UR6, 0x680, URZ ;  /* 0x0000068006047890 */ /* 0x004fe8000ff1e0ff */
[----:B------:R-:W-:Y:S09]  /*8e20*/  UIADD3.X UR5, UPT, UPT, URZ, UR7, URZ, UP0, !UPT ;  /* 0x00000007ff057290 */ /* 0x000ff200087fe4ff */
[----:B------:R2:W-:Y:S01]  /*8e30*/  UTMASTG.3D [UR12], [UR4] ;  /* 0x0000000c040073b5 */ /* 0x0005e20008010000 */
[----:B------:R2:W-:Y:S01]  /*8e40*/  UTMASTG.3D [UR8], [UR4] ;  /* 0x00000008040073b5 */ /* 0x0005e20008010000 */
[----:B------:R0:W-:Y:S01]  /*8e50*/  UTMACMDFLUSH ;  /* 0x00000000000079b7 */ /* 0x0001e20000000000 */
[----:B--2---:R-:W-:Y:S04]  /*8e60*/  DEPBAR.LE SB0, 0x1 ;  /* 0x000080400000791a */ /* 0x004fe80000000000 */
.L_x_144:
[----:B------:R-:W-:Y:S05]  /*8e70*/  BSYNC.RECONVERGENT B0 ;  /* 0x0000000000007941 */ /* 0x000fea0003800200 */
.L_x_143:
[----:B------:R-:W-:Y:S01]  /*8e80*/  BAR.SYNC.DEFER_BLOCKING 0x1, 0x80 ;  /* 0x0042000000007b1d */ /* 0x000fe20000010000 */
[----:B------:R-:W-:Y:S01]  /*8e90*/  ISETP.NE.AND P0, PT, R83, 0x2, PT ;  /* 0x000000025300780c */ /* 0x000fe20003f05270 */
[----:B------:R-:W-:Y:S01]  /*8ea0*/  UISETP.NE.AND UP0, UPT, UR45, URZ, UPT ;  /* 0x000000ff2d00728c */ /* 0x000fe2000bf05270 */
[----:B------:R-:W-:Y:S01]  /*8eb0*/  ISETP.NE.AND P1, PT, R36, 0x4, PT ;  /* 0x000000042400780c */ /* 0x000fe20003f25270 */
[----:B------:R-:W-:Y:S01]  /*8ec0*/  UIADD3 UR28, UPT, UPT, UR37, UR62, URZ ;  /* 0x0000003e251c7290 */ /* 0x000fe2000fffe0ff */
[----:B------:R-:W-:Y:S01]  /*8ed0*/  SEL R2, RZ, 0x1, P0 ;  /* 0x00000001ff027807 */ /* 0x000fe20000000000 */
[----:B------:R-:W-:Y:S01]  /*8ee0*/  UIADD3 UR20, UPT, UPT, UR38, UR61, URZ ;  /* 0x0000003d26147290 */ /* 0x000fe2000fffe0ff */
[----:B------:R-:W-:Y:S02]  /*8ef0*/  SEL R0, RZ, 0x1, P1 ;  /* 0x00000001ff007807 */ /* 0x000fe40000800000 */
[----:B------:R-:W-:Y:S02]  /*8f00*/  LOP3.LUT R86, R86, R2, RZ, 0x3c, !PT ;  /* 0x0000000256567212 */ /* 0x000fe400078e3cff */
[----:B------:R-:W-:Y:S02]  /*8f10*/  LOP3.LUT R87, R87, R0, RZ, 0x3c, !PT ;  /* 0x0000000057577212 */ /* 0x000fe400078e3cff */
[----:B------:R-:W-:Y:S02]  /*8f20*/  SEL R83, R83, RZ, P0 ;  /* 0x000000ff53537207 */ /* 0x000fe40000000000 */
[----:B------:R-:W-:Y:S01]  /*8f30*/  SEL R36, R36, RZ, P1 ;  /* 0x000000ff24247207 */ /* 0x000fe20000800000 */
[----:B------:R-:W-:Y:S01]  /*8f40*/  UMOV UR36, UR59 ;  /* 0x0000003b00247c82 */ /* 0x000fe20008000000 */
[----:B------:R-:W-:Y:S05]  /*8f50*/  BRA.U UP0, `(.L_x_145) ;  /* 0xffffffd500747547 */ /* 0x000fea000b83ffff */
[----:B------:R-:W-:Y:S05]  /*8f60*/  EXIT ;  /* 0x000000000000794d */ /* 0x000fea0003800000 */
.L_x_25:
[----:B---3--:R3:W4:Y:S02]  /*8f70*/  SYNCS.PHASECHK.TRANS64.TRYWAIT P0, [R0+URZ+0x240], R2 ;  /* 0x00024002000075a7 */ /* 0x00872400080011ff */
[----:B----4-:R-:W-:Y:S05]  /*8f80*/  @!P0 NANOSLEEP.SYNCS 0x989680 ;  /* 0x009896800000895d */ /* 0x010fea0003900000 */
[----:B------:R-:W4:Y:S02]  /*8f90*/  @!P0 SYNCS.PHASECHK.TRANS64 P0, [R0+URZ+0x240], R2 ;  /* 0x00024002000085a7 */ /* 0x000f2400080010ff */
[----:B----4-:R-:W-:Y:S05]  /*8fa0*/  @!P0 BRA `(.L_x_25) ;  /* 0xfffffffc00f08947 */ /* 0x010fea000383ffff */
[----:B------:R-:W-:Y:S05]  /*8fb0*/  BRA `(.L_x_146) ;  /* 0xffffff8c009c7947 */ /* 0x000fea000383ffff */
.L_x_28:
[----:B--2---:R-:W-:-:S07]  /*8fc0*/  MOV R0, UR33 ;  /* 0x0000002100007c02 */ /* 0x004fce0008000f00 */
.L_x_147:
[----:B--2---:R2:W3:Y:S02]  /*8fd0*/  SYNCS.PHASECHK.TRANS64.TRYWAIT P0, [R0+URZ+0xd0], R3 ;  /* 0x0000d003000075a7 */ /* 0x0044e400080011ff */
[----:B---3--:R-:W-:Y:S05]  /*8fe0*/  @!P0 NANOSLEEP.SYNCS 0x989680 ;  /* 0x009896800000895d */ /* 0x008fea0003900000 */
[----:B------:R-:W3:Y:S02]  /*8ff0*/  @!P0 SYNCS.PHASECHK.TRANS64 P0, [R0+URZ+0xd0], R3 ;  /* 0x0000d003000085a7 */ /* 0x000ee400080010ff */
[----:B---3--:R-:W-:Y:S05]  /*9000*/  @!P0 BRA `(.L_x_147) ;  /* 0xfffffffc00f08947 */ /* 0x008fea000383ffff */
[----:B------:R-:W-:Y:S05]  /*9010*/  BRA `(.L_x_27) ;  /* 0xffffff8c00f47947 */ /* 0x000fea000383ffff */
.L_x_35:
[----:B-1----:R-:W-:-:S07]  /*9020*/  MOV R0, UR17 ;  /* 0x0000001100007c02 */ /* 0x002fce0008000f00 */
.L_x_148:
[----:B-1----:R1:W2:Y:S02]  /*9030*/  SYNCS.PHASECHK.TRANS64.TRYWAIT P0, [R0+URZ+0xd0], R3 ;  /* 0x0000d003000075a7 */ /* 0x0022a400080011ff */
[----:B--2---:R-:W-:Y:S05]  /*9040*/  @!P0 NANOSLEEP.SYNCS 0x989680 ;  /* 0x009896800000895d */ /* 0x004fea0003900000 */
[----:B------:R-:W2:Y:S02]  /*9050*/  @!P0 SYNCS.PHASECHK.TRANS64 P0, [R0+URZ+0xd0], R3 ;  /* 0x0000d003000085a7 */ /* 0x000ea400080010ff */
[----:B--2---:R-:W-:Y:S05]  /*9060*/  @!P0 BRA `(.L_x_148) ;  /* 0xfffffffc00f08947 */ /* 0x004fea000383ffff */
[----:B------:R-:W-:Y:S05]  /*9070*/  BRA `(.L_x_34) ;  /* 0xffffff9000bc7947 */ /* 0x000fea000383ffff */
.L_x_40:
[----:B-1----:R1:W2:Y:S02]  /*9080*/  SYNCS.PHASECHK.TRANS64.TRYWAIT P0, [R3+URZ+0x1d0], R0 ;  /* 0x0001d000030075a7 */ /* 0x0022a400080011ff */
[----:B--2---:R-:W-:Y:S05]  /*9090*/  @!P0 NANOSLEEP.SYNCS 0x989680 ;  /* 0x009896800000895d */ /* 0x004fea0003900000 */
[----:B------:R-:W2:Y:S02]  /*90a0*/  @!P0 SYNCS.PHASECHK.TRANS64 P0, [R3+URZ+0x1d0], R0 ;  /* 0x0001d000030085a7 */ /* 0x000ea400080010ff */
[----:B--2---:R-:W-:Y:S05]  /*90b0*/  @!P0 BRA `(.L_x_40) ;  /* 0xfffffffc00f08947 */ /* 0x004fea000383ffff */
[----:B------:R-:W-:Y:S05]  /*90c0*/  BRA `(.L_x_149) ;  /* 0xffffff94006c7947 */ /* 0x000fea000383ffff */
.L_x_44:
[----:B------:R-:W-:-:S07]  /*90d0*/  MOV R0, UR4 ;  /* 0x0000000400007c02 */ /* 0x000fce0008000f00 */
.L_x_150:
[----:B-1----:R1:W2:Y:S02]  /*90e0*/  SYNCS.PHASECHK.TRANS64.TRYWAIT P0, [R0+URZ], R2 ;  /* 0x00000002000075a7 */ /* 0x0022a400080011ff */
[----:B--2---:R-:W-:Y:S05]  /*90f0*/  @!P0 NANOSLEEP.SYNCS 0x989680 ;  /* 0x009896800000895d */ /* 0x004fea0003900000 */
[----:B------:R-:W2:Y:S02]  /*9100*/  @!P0 SYNCS.PHASECHK.TRANS64 P0, [R0+URZ], R2 ;  /* 0x00000002000085a7 */ /* 0x000ea400080010ff */
[----:B--2---:R-:W-:Y:S05]  /*9110*/  @!P0 BRA `(.L_x_150) ;  /* 0xfffffffc00f08947 */ /* 0x004fea000383ffff */
[----:B------:R-:W-:Y:S05]  /*9120*/  BRA `(.L_x_151) ;  /* 0xffffff9c00107947 */ /* 0x000fea000383ffff */
.L_x_45:
[----:B------:R-:W-:-:S07]  /*9130*/  MOV R0, UR5 ;  /* 0x0000000500007c02 */ /* 0x000fce0008000f00 */
.L_x_152:
[----:B-1----:R1:W2:Y:S02]  /*9140*/  SYNCS.PHASECHK.TRANS64.TRYWAIT P0, [R0+URZ], R3 ;  /* 0x00000003000075a7 */ /* 0x0022a400080011ff */
[----:B--2---:R-:W-:Y:S05]  /*9150*/  @!P0 NANOSLEEP.SYNCS 0x989680 ;  /* 0x009896800000895d */ /* 0x004fea0003900000 */
[----:B------:R-:W2:Y:S02]  /*9160*/  @!P0 SYNCS.PHASECHK.TRANS64 P0, [R0+URZ], R3 ;  /* 0x00000003000085a7 */ /* 0x000ea400080010ff */
[----:B--2---:R-:W-:Y:S05]  /*9170*/  @!P0 BRA `(.L_x_152) ;  /* 0xfffffffc00f08947 */ /* 0x004fea000383ffff */
[----:B------:R-:W-:Y:S05]  /*9180*/  BRA `(.L_x_153) ;  /* 0xffffff9c001c7947 */ /* 0x000fea000383ffff */
.L_x_46:
[----:B------:R-:W-:-:S07]  /*9190*/  MOV R0, UR5 ;  /* 0x0000000500007c02 */ /* 0x000fce0008000f00 */
.L_x_154:
[----:B-1----:R1:W2:Y:S02]  /*91a0*/  SYNCS.PHASECHK.TRANS64.TRYWAIT P0, [R0+URZ], R3 ;  /* 0x00000003000075a7 */ /* 0x0022a400080011ff */
[----:B--2---:R-:W-:Y:S05]  /*91b0*/  @!P0 NANOSLEEP.SYNCS 0x989680 ;  /* 0x009896800000895d */ /* 0x004fea0003900000 */
[----:B------:R-:W2:Y:S02]  /*91c0*/  @!P0 SYNCS.PHASECHK.TRANS64 P0, [R0+URZ], R3 ;  /* 0x00000003000085a7 */ /* 0x000ea400080010ff */
[----:B--2---:R-:W-:Y:S05]  /*91d0*/  @!P0 BRA `(.L_x_154) ;  /* 0xfffffffc00f08947 */ /* 0x004fea000383ffff */
[----:B------:R-:W-:Y:S05]  /*91e0*/  BRA `(.L_x_155) ;  /* 0xffffff9c00287947 */ /* 0x000fea000383ffff */
.L_x_47:
[----:B------:R-:W-:-:S07]  /*91f0*/  MOV R0, UR5 ;  /* 0x0000000500007c02 */ /* 0x000fce0008000f00 */
.L_x_156:
[----:B-1----:R1:W2:Y:S02]  /*9200*/  SYNCS.PHASECHK.TRANS64.TRYWAIT P0, [R0+URZ], R3 ;  /* 0x00000003000075a7 */ /* 0x0022a400080011ff */
[----:B--2---:R-:W-:Y:S05]  /*9210*/  @!P0 NANOSLEEP.SYNCS 0x989680 ;  /* 0x009896800000895d */ /* 0x004fea0003900000 */
[----:B------:R-:W2:Y:S02]  /*9220*/  @!P0 SYNCS.PHASECHK.TRANS64 P0, [R0+URZ], R3 ;  /* 0x00000003000085a7 */ /* 0x000ea400080010ff */
[----:B--2---:R-:W-:Y:S05]  /*9230*/  @!P0 BRA `(.L_x_156) ;  /* 0xfffffffc00f08947 */ /* 0x004fea000383ffff */
[----:B------:R-:W-:Y:S05]  /*9240*/  BRA `(.L_x_157) ;  /* 0xffffff9c00347947 */ /* 0x000fea000383ffff */
.L_x_48:
[----:B------:R-:W-:-:S07]  /*9250*/  MOV R0, UR5 ;  /* 0x0000000500007c02 */ /* 0x000fce0008000f00 */
.L_x_158:
[----:B-1----:R1:W2:Y:S02]  /*9260*/  SYNCS.PHASECHK.TRANS64.TRYWAIT P0, [R0+URZ], R3 ;  /* 0x00000003000075a7 */ /* 0x0022a400080011ff */
[----:B--2---:R-:W-:Y:S05]  /*9270*/  @!P0 NANOSLEEP.SYNCS 0x989680 ;  /* 0x009896800000895d */ /* 0x004fea0003900000 */
[----:B------:R-:W2:Y:S02]  /*9280*/  @!P0 SYNCS.PHASECHK.TRANS64 P0, [R0+URZ], R3 ;  /* 0x00000003000085a7 */ /* 0x000ea400080010ff */
[----:B--2---:R-:W-:Y:S05]  /*9290*/  @!P0 BRA `(.L_x_158) ;  /* 0xfffffffc00f08947 */ /* 0x004fea000383ffff */
[----:B------:R-:W-:Y:S05]  /*92a0*/  BRA `(.L_x_159) ;  /* 0xffffff9c00407947 */ /* 0x000fea000383ffff */
.L_x_49:
[----:B------:R-:W-:-:S07]  /*92b0*/  MOV R0, UR5 ;  /* 0x0000000500007c02 */ /* 0x000fce0008000f00 */
.L_x_160:
[----:B-1----:R1:W2:Y:S02]  /*92c0*/  SYNCS.PHASECHK.TRANS64.TRYWAIT P0, [R0+URZ], R3 ;  /* 0x00000003000075a7 */ /* 0x0022a400080011ff */
[----:B--2---:R-:W-:Y:S05]  /*92d0*/  @!P0 NANOSLEEP.SYNCS 0x989680 ;  /* 0x009896800000895d */ /* 0x004fea0003900000 */
[----:B------:R-:W2:Y:S02]  /*92e0*/  @!P0 SYNCS.PHASECHK.TRANS64 P0, [R0+URZ], R3 ;  /* 0x00000003000085a7 */ /* 0x000ea400080010ff */
[----:B--2---:R-:W-:Y:S05]  /*92f0*/  @!P0 BRA `(.L_x_160) ;  /* 0xfffffffc00f08947 */ /* 0x004fea000383ffff */
[----:B------:R-:W-:Y:S05]  /*9300*/  BRA `(.L_x_161) ;  /* 0xffffff9c004c7947 */ /* 0x000fea000383ffff */
.L_x_50:
[----:B------:R-:W-:-:S07]  /*9310*/  MOV R0, UR5 ;  /* 0x0000000500007c02 */ /* 0x000fce0008000f00 */
.L_x_162:
[----:B-1----:R1:W2:Y:S02]  /*9320*/  SYNCS.PHASECHK.TRANS64.TRYWAIT P0, [R0+URZ], R3 ;  /* 0x00000003000075a7 */ /* 0x0022a400080011ff */
[----:B--2---:R-:W-:Y:S05]  /*9330*/  @!P0 NANOSLEEP.SYNCS 0x989680 ;  /* 0x009896800000895d */ /* 0x004fea0003900000 */
[----:B------:R-:W2:Y:S02]  /*9340*/  @!P0 SYNCS.PHASECHK.TRANS64 P0, [R0+URZ], R3 ;  /* 0x00000003000085a7 */ /* 0x000ea400080010ff */
[----:B--2---:R-:W-:Y:S05]  /*9350*/  @!P0 BRA `(.L_x_162) ;  /* 0xfffffffc00f08947 */ /* 0x004fea000383ffff */
[----:B------:R-:W-:Y:S05]  /*9360*/  BRA `(.L_x_163) ;  /* 0xffffff9c00587947 */ /* 0x000fea000383ffff */
.L_x_51:
[----:B------:R-:W-:-:S07]  /*9370*/  MOV R0, UR5 ;  /* 0x0000000500007c02 */ /* 0x000fce0008000f00 */
.L_x_164:
[----:B-1----:R1:W2:Y:S02]  /*9380*/  SYNCS.PHASECHK.TRANS64.TRYWAIT P0, [R0+URZ], R3 ;  /* 0x00000003000075a7 */ /* 0x0022a400080011ff */
[----:B--2---:R-:W-:Y:S05]  /*9390*/  @!P0 NANOSLEEP.SYNCS 0x989680 ;  /* 0x009896800000895d */ /* 0x004fea0003900000 */
[----:B------:R-:W2:Y:S02]  /*93a0*/  @!P0 SYNCS.PHASECHK.TRANS64 P0, [R0+URZ], R3 ;  /* 0x00000003000085a7 */ /* 0x000ea400080010ff */
[----:B--2---:R-:W-:Y:S05]  /*93b0*/  @!P0 BRA `(.L_x_164) ;  /* 0xfffffffc00f08947 */ /* 0x004fea000383ffff */
[----:B------:R-:W-:Y:S05]  /*93c0*/  BRA `(.L_x_165) ;  /* 0xffffff9c00647947 */ /* 0x000fea000383ffff */
.L_x_52:
[----:B------:R-:W-:-:S07]  /*93d0*/  MOV R0, UR5 ;  /* 0x0000000500007c02 */ /* 0x000fce0008000f00 */
.L_x_166:
[----:B-1----:R1:W2:Y:S02]  /*93e0*/  SYNCS.PHASECHK.TRANS64.TRYWAIT P0, [R0+URZ], R3 ;  /* 0x00000003000075a7 */ /* 0x0022a400080011ff */
[----:B--2---:R-:W-:Y:S05]  /*93f0*/  @!P0 NANOSLEEP.SYNCS 0x989680 ;  /* 0x009896800000895d */ /* 0x004fea0003900000 */
[----:B------:R-:W2:Y:S02]  /*9400*/  @!P0 SYNCS.PHASECHK.TRANS64 P0, [R0+URZ], R3 ;  /* 0x00000003000085a7 */ /* 0x000ea400080010ff */
[----:B--2---:R-:W-:Y:S05]  /*9410*/  @!P0 BRA `(.L_x_166) ;  /* 0xfffffffc00f08947 */ /* 0x004fea000383ffff */
[----:B------:R-:W-:Y:S05]  /*9420*/  BRA `(.L_x_167) ;  /* 0xffffff9c00707947 */ /* 0x000fea000383ffff */
.L_x_53:
[----:B------:R-:W-:-:S07]  /*9430*/  MOV R0, UR5 ;  /* 0x0000000500007c02 */ /* 0x000fce0008000f00 */
.L_x_168:
[----:B-1----:R1:W2:Y:S02]  /*9440*/  SYNCS.PHASECHK.TRANS64.TRYWAIT P0, [R0+URZ], R3 ;  /* 0x00000003000075a7 */ /* 0x0022a400080011ff */
[----:B--2---:R-:W-:Y:S05]  /*9450*/  @!P0 NANOSLEEP.SYNCS 0x989680 ;  /* 0x009896800000895d */ /* 0x004fea0003900000 */
[----:B------:R-:W2:Y:S02]  /*9460*/  @!P0 SYNCS.PHASECHK.TRANS64 P0, [R0+URZ], R3 ;  /* 0x00000003000085a7 */ /* 0x000ea400080010ff */
[----:B--2---:R-:W-:Y:S05]  /*9470*/  @!P0 BRA `(.L_x_168) ;  /* 0xfffffffc00f08947 */ /* 0x004fea000383ffff */
[----:B------:R-:W-:Y:S05]  /*9480*/  BRA `(.L_x_169) ;  /* 0xffffff9c007c7947 */ /* 0x000fea000383ffff */
.L_x_54:
[----:B------:R-:W-:-:S07]  /*9490*/  MOV R0, UR5 ;  /* 0x0000000500007c02 */ /* 0x000fce0008000f00 */
.L_x_170:
[----:B-1----:R1:W2:Y:S02]  /*94a0*/  SYNCS.PHASECHK.TRANS64.TRYWAIT P0, [R0+URZ], R3 ;  /* 0x00000003000075a7 */ /* 0x0022a400080011ff */
[----:B--2---:R-:W-:Y:S05]  /*94b0*/  @!P0 NANOSLEEP.SYNCS 0x989680 ;  /* 0x009896800000895d */ /* 0x004fea0003900000 */
[----:B------:R-:W2:Y:S02]  /*94c0*/  @!P0 SYNCS.PHASECHK.TRANS64 P0, [R0+URZ], R3 ;  /* 0x00000003000085a7 */ /* 0x000ea400080010ff */
[----:B--2---:R-:W-:Y:S05]  /*94d0*/  @!P0 BRA `(.L_x_170) ;  /* 0xfffffffc00f08947 */ /* 0x004fea000383ffff */
[----:B------:R-:W-:Y:S05]  /*94e0*/  BRA `(.L_x_171) ;  /* 0xffffff9c00887947 */ /* 0x000fea000383ffff */
.L_x_55:
[----:B------:R-:W-:-:S07]  /*94f0*/  MOV R0, UR5 ;  /* 0x0000000500007c02 */ /* 0x000fce0008000f00 */
.L_x_172:
[----:B-1----:R1:W2:Y:S02]  /*9500*/  SYNCS.PHASECHK.TRANS64.TRYWAIT P0, [R0+URZ], R3 ;  /* 0x00000003000075a7 */ /* 0x0022a400080011ff */
[----:B--2---:R-:W-:Y:S05]  /*9510*/  @!P0 NANOSLEEP.SYNCS 0x989680 ;  /* 0x009896800000895d */ /* 0x004fea0003900000 */
[----:B------:R-:W2:Y:S02]  /*9520*/  @!P0 SYNCS.PHASECHK.TRANS64 P0, [R0+URZ], R3 ;  /* 0x00000003000085a7 */ /* 0x000ea400080010ff */
[----:B--2---:R-:W-:Y:S05]  /*9530*/  @!P0 BRA `(.L_x_172) ;  /* 0xfffffffc00f08947 */ /* 0x004fea000383ffff */
[----:B------:R-:W-:Y:S05]  /*9540*/  BRA `(.L_x_173) ;  /* 0xffffff9c00947947 */ /* 0x000fea000383ffff */
.L_x_56:
[----:B------:R-:W-:-:S07]  /*9550*/  MOV R0, UR5 ;  /* 0x0000000500007c02 */ /* 0x000fce0008000f00 */
.L_x_174:
[----:B-1----:R1:W2:Y:S02]  /*9560*/  SYNCS.PHASECHK.TRANS64.TRYWAIT P0, [R0+URZ], R3 ;  /* 0x00000003000075a7 */ /* 0x0022a400080011ff */
[----:B--2---:R-:W-:Y:S05]  /*9570*/  @!P0 NANOSLEEP.SYNCS 0x989680 ;  /* 0x009896800000895d */ /* 0x004fea0003900000 */
[----:B------:R-:W2:Y:S02]  /*9580*/  @!P0 SYNCS.PHASECHK.TRANS64 P0, [R0+URZ], R3 ;  /* 0x00000003000085a7 */ /* 0x000ea400080010ff */
[----:B--2---:R-:W-:Y:S05]  /*9590*/  @!P0 BRA `(.L_x_174) ;  /* 0xfffffffc00f08947 */ /* 0x004fea000383ffff */
[----:B------:R-:W-:Y:S05]  /*95a0*/  BRA `(.L_x_175) ;  /* 0xffffff9c00a07947 */ /* 0x000fea000383ffff */
.L_x_57:
[----:B------:R-:W-:-:S07]  /*95b0*/  MOV R0, UR5 ;  /* 0x0000000500007c02 */ /* 0x000fce0008000f00 */
.L_x_176:
[----:B-1----:R1:W2:Y:S02]  /*95c0*/  SYNCS.PHASECHK.TRANS64.TRYWAIT P0, [R0+URZ], R3 ;  /* 0x00000003000075a7 */ /* 0x0022a400080011ff */
[----:B--2---:R-:W-:Y:S05]  /*95d0*/  @!P0 NANOSLEEP.SYNCS 0x989680 ;  /* 0x009896800000895d */ /* 0x004fea0003900000 */
[----:B------:R-:W2:Y:S02]  /*95e0*/  @!P0 SYNCS.PHASECHK.TRANS64 P0, [R0+URZ], R3 ;  /* 0x00000003000085a7 */ /* 0x000ea400080010ff */
[----:B--2---:R-:W-:Y:S05]  /*95f0*/  @!P0 BRA `(.L_x_176) ;  /* 0xfffffffc00f08947 */ /* 0x004fea000383ffff */
[----:B------:R-:W-:Y:S05]  /*9600*/  BRA `(.L_x_177) ;  /* 0xffffff9c00ac7947 */ /* 0x000fea000383ffff */
.L_x_58:
[----:B------:R-:W-:-:S07]  /*9610*/  MOV R0, UR5 ;  /* 0x0000000500007c02 */ /* 0x000fce0008000f00 */
.L_x_178:
[----:B-1----:R1:W2:Y:S02]  /*9620*/  SYNCS.PHASECHK.TRANS64.TRYWAIT P0, [R0+URZ], R3 ;  /* 0x00000003000075a7 */ /* 0x0022a400080011ff */
[----:B--2---:R-:W-:Y:S05]  /*9630*/  @!P0 NANOSLEEP.SYNCS 0x989680 ;  /* 0x009896800000895d */ /* 0x004fea0003900000 */
[----:B------:R-:W2:Y:S02]  /*9640*/  @!P0 SYNCS.PHASECHK.TRANS64 P0, [R0+URZ], R3 ;  /* 0x00000003000085a7 */ /* 0x000ea400080010ff */
[----:B--2---:R-:W-:Y:S05]  /*9650*/  @!P0 BRA `(.L_x_178) ;  /* 0xfffffffc00f08947 */ /* 0x004fea000383ffff */
[----:B------:R-:W-:Y:S05]  /*9660*/  BRA `(.L_x_179) ;  /* 0xffffff9c00b87947 */ /* 0x000fea000383ffff */
.L_x_59:
[----:B------:R-:W-:-:S07]  /*9670*/  MOV R0, UR5 ;  /* 0x0000000500007c02 */ /* 0x000fce0008000f00 */
.L_x_180:
[----:B-1----:R1:W2:Y:S02]  /*9680*/  SYNCS.PHASECHK.TRANS64.TRYWAIT P0, [R0+URZ], R3 ;  /* 0x00000003000075a7 */ /* 0x0022a400080011ff */
[----:B--2---:R-:W-:Y:S05]  /*9690*/  @!P0 NANOSLEEP.SYNCS 0x989680 ;  /* 0x009896800000895d */ /* 0x004fea0003900000 */
[----:B------:R-:W2:Y:S02]  /*96a0*/  @!P0 SYNCS.PHASECHK.TRANS64 P0, [R0+URZ], R3 ;  /* 0x00000003000085a7 */ /* 0x000ea400080010ff */
[----:B--2---:R-:W-:Y:S05]  /*96b0*/  @!P0 BRA `(.L_x_180) ;  /* 0xfffffffc00f08947 */ /* 0x004fea000383ffff */
[----:B------:R-:W-:Y:S05]  /*96c0*/  BRA `(.L_x_181) ;  /* 0xffffff9c00c47947 */ /* 0x000fea000383ffff */
.L_x_60:
[----:B------:R-:W-:-:S07]  /*96d0*/  MOV R0, UR5 ;  /* 0x0000000500007c02 */ /* 0x000fce0008000f00 */
.L_x_182:
[----:B-1----:R1:W2:Y:S02]  /*96e0*/  SYNCS.PHASECHK.TRANS64.TRYWAIT P0, [R0+URZ], R3 ;  /* 0x00000003000075a7 */ /* 0x0022a400080011ff */
[----:B--2---:R-:W-:Y:S05]  /*96f0*/  @!P0 NANOSLEEP.SYNCS 0x989680 ;  /* 0x009896800000895d */ /* 0x004fea0003900000 */
[----:B------:R-:W2:Y:S02]  /*9700*/  @!P0 SYNCS.PHASECHK.TRANS64 P0, [R0+URZ], R3 ;  /* 0x00000003000085a7 */ /* 0x000ea400080010ff */
[----:B--2---:R-:W-:Y:S05]  /*9710*/  @!P0 BRA `(.L_x_182) ;  /* 0xfffffffc00f08947 */ /* 0x004fea000383ffff */
[----:B------:R-:W-:Y:S05]  /*9720*/  BRA `(.L_x_183) ;  /* 0xffffff9c00d07947 */ /* 0x000fea000383ffff */
.L_x_61:
[----:B------:R-:W-:-:S07]  /*9730*/  MOV R0, UR5 ;  /* 0x0000000500007c02 */ /* 0x000fce0008000f00 */
.L_x_184:
[----:B-1----:R1:W2:Y:S02]  /*9740*/  SYNCS.PHASECHK.TRANS64.TRYWAIT P0, [R0+URZ], R3 ;  /* 0x00000003000075a7 */ /* 0x0022a400080011ff */
[----:B--2---:R-:W-:Y:S05]  /*9750*/  @!P0 NANOSLEEP.SYNCS 0x989680 ;  /* 0x009896800000895d */ /* 0x004fea0003900000 */
[----:B------:R-:W2:Y:S02]  /*9760*/  @!P0 SYNCS.PHASECHK.TRANS64 P0, [R0+URZ], R3 ;  /* 0x00000003000085a7 */ /* 0x000ea400080010ff */
[----:B--2---:R-:W-:Y:S05]  /*9770*/  @!P0 BRA `(.L_x_184) ;  /* 0xfffffffc00f08947 */ /* 0x004fea000383ffff */
[----:B------:R-:W-:Y:S05]  /*9780*/  BRA `(.L_x_185) ;  /* 0xffffff9c00dc7947 */ /* 0x000fea000383ffff */
.L_x_62:
[----:B------:R-:W-:-:S07]  /*9790*/  MOV R0, UR5 ;  /* 0x0000000500007c02 */ /* 0x000fce0008000f00 */
.L_x_186:
[----:B-1----:R1:W2:Y:S02]  /*97a0*/  SYNCS.PHASECHK.TRANS64.TRYWAIT P0, [R0+URZ], R3 ;  /* 0x00000003000075a7 */ /* 0x0022a400080011ff */
[----:B--2---:R-:W-:Y:S05]  /*97b0*/  @!P0 NANOSLEEP.SYNCS 0x989680 ;  /* 0x009896800000895d */ /* 0x004fea0003900000 */
[----:B------:R-:W2:Y:S02]  /*97c0*/  @!P0 SYNCS.PHASECHK.TRANS64 P0, [R0+URZ], R3 ;  /* 0x00000003000085a7 */ /* 0x000ea400080010ff */
[----:B--2---:R-:W-:Y:S05]  /*97d0*/  @!P0 BRA `(.L_x_186) ;  /* 0xfffffffc00f08947 */ /* 0x004fea000383ffff */
[----:B------:R-:W-:Y:S05]  /*97e0*/  BRA `(.L_x_187) ;  /* 0xffffff9c00e87947 */ /* 0x000fea000383ffff */
.L_x_63:
[----:B------:R-:W-:-:S07]  /*97f0*/  MOV R0, UR5 ;  /* 0x0000000500007c02 */ /* 0x000fce0008000f00 */
.L_x_188:
[----:B-1----:R1:W2:Y:S02]  /*9800*/  SYNCS.PHASECHK.TRANS64.TRYWAIT P0, [R0+URZ], R3 ;  /* 0x00000003000075a7 */ /* 0x0022a400080011ff */
[----:B--2---:R-:W-:Y:S05]  /*9810*/  @!P0 NANOSLEEP.SYNCS 0x989680 ;  /* 0x009896800000895d */ /* 0x004fea0003900000 */
[----:B------:R-:W2:Y:S02]  /*9820*/  @!P0 SYNCS.PHASECHK.TRANS64 P0, [R0+URZ], R3 ;  /* 0x00000003000085a7 */ /* 0x000ea400080010ff */
[----:B--2---:R-:W-:Y:S05]  /*9830*/  @!P0 BRA `(.L_x_188) ;  /* 0xfffffffc00f08947 */ /* 0x004fea000383ffff */
[----:B------:R-:W-:Y:S05]  /*9840*/  BRA `(.L_x_189) ;  /* 0xffffff9c00f47947 */ /* 0x000fea000383ffff */
.L_x_64:
[----:B------:R-:W-:-:S07]  /*9850*/  MOV R0, UR5 ;  /* 0x0000000500007c02 */ /* 0x000fce0008000f00 */
.L_x_190:
[----:B-1----:R1:W2:Y:S02]  /*9860*/  SYNCS.PHASECHK.TRANS64.TRYWAIT P0, [R0+URZ], R3 ;  /* 0x00000003000075a7 */ /* 0x0022a400080011ff */
[----:B--2---:R-:W-:Y:S05]  /*9870*/  @!P0 NANOSLEEP.SYNCS 0x989680 ;  /* 0x009896800000895d */ /* 0x004fea0003900000 */
[----:B------:R-:W2:Y:S02]  /*9880*/  @!P0 SYNCS.PHASECHK.TRANS64 P0, [R0+URZ], R3 ;  /* 0x00000003000085a7 */ /* 0x000ea400080010ff */
[----:B--2---:R-:W-:Y:S05]  /*9890*/  @!P0 BRA `(.L_x_190) ;  /* 0xfffffffc00f08947 */ /* 0x004fea000383ffff */
[----:B------:R-:W-:Y:S05]  /*98a0*/  BRA `(.L_x_191) ;  /* 0xffffffa000007947 */ /* 0x000fea000383ffff */
.L_x_65:
[----:B------:R-:W-:-:S07]  /*98b0*/  MOV R0, UR5 ;  /* 0x0000000500007c02 */ /* 0x000fce0008000f00 */
.L_x_192:
[----:B-1----:R1:W2:Y:S02]  /*98c0*/  SYNCS.PHASECHK.TRANS64.TRYWAIT P0, [R0+URZ], R3 ;  /* 0x00000003000075a7 */ /* 0x0022a400080011ff */
[----:B--2---:R-:W-:Y:S05]  /*98d0*/  @!P0 NANOSLEEP.SYNCS 0x989680 ;  /* 0x009896800000895d */ /* 0x004fea0003900000 */
[----:B------:R-:W2:Y:S02]  /*98e0*/  @!P0 SYNCS.PHASECHK.TRANS64 P0, [R0+URZ], R3 ;  /* 0x00000003000085a7 */ /* 0x000ea400080010ff */
[----:B--2---:R-:W-:Y:S05]  /*98f0*/  @!P0 BRA `(.L_x_192) ;  /* 0xfffffffc00f08947 */ /* 0x004fea000383ffff */
[----:B------:R-:W-:Y:S05]  /*9900*/  BRA `(.L_x_193) ;  /* 0xffffffa0000c7947 */ /* 0x000fea000383ffff */
.L_x_66:
[----:B------:R-:W-:-:S07]  /*9910*/  MOV R0, UR5 ;  /* 0x0000000500007c02 */ /* 0x000fce0008000f00 */
.L_x_194:
[----:B-1----:R1:W2:Y:S02]  /*9920*/  SYNCS.PHASECHK.TRANS64.TRYWAIT P0, [R0+URZ], R3 ;  /* 0x00000003000075a7 */ /* 0x0022a400080011ff */
[----:B--2---:R-:W-:Y:S05]  /*9930*/  @!P0 NANOSLEEP.SYNCS 0x989680 ;  /* 0x009896800000895d */ /* 0x004fea0003900000 */
[----:B------:R-:W2:Y:S02]  /*9940*/  @!P0 SYNCS.PHASECHK.TRANS64 P0, [R0+URZ], R3 ;  /* 0x00000003000085a7 */ /* 0x000ea400080010ff */
[----:B--2---:R-:W-:Y:S05]  /*9950*/  @!P0 BRA `(.L_x_194) ;  /* 0xfffffffc00f08947 */ /* 0x004fea000383ffff */
[----:B------:R-:W-:Y:S05]  /*9960*/  BRA `(.L_x_195) ;  /* 0xffffffa000187947 */ /* 0x000fea000383ffff */
.L_x_67:
[----:B------:R-:W-:-:S07]  /*9970*/  MOV R0, UR5 ;  /* 0x0000000500007c02 */ /* 0x000fce0008000f00 */
.L_x_196:
[----:B-1----:R1:W2:Y:S02]  /*9980*/  SYNCS.PHASECHK.TRANS64.TRYWAIT P0, [R0+URZ], R3 ;  /* 0x00000003000075a7 */ /* 0x0022a400080011ff */
[----:B--2---:R-:W-:Y:S05]  /*9990*/  @!P0 NANOSLEEP.SYNCS 0x989680 ;  /* 0x009896800000895d */ /* 0x004fea0003900000 */
[----:B------:R-:W2:Y:S02]  /*99a0*/  @!P0 SYNCS.PHASECHK.TRANS64 P0, [R0+URZ], R3 ;  /* 0x00000003000085a7 */ /* 0x000ea400080010ff */
[----:B--2---:R-:W-:Y:S05]  /*99b0*/  @!P0 BRA `(.L_x_196) ;  /* 0xfffffffc00f08947 */ /* 0x004fea000383ffff */
[----:B------:R-:W-:Y:S05]  /*99c0*/  BRA `(.L_x_197) ;  /* 0xffffffa000247947 */ /* 0x000fea000383ffff */
.L_x_68:
[----:B------:R-:W-:-:S07]  /*99d0*/  MOV R0, UR5 ;  /* 0x0000000500007c02 */ /* 0x000fce0008000f00 */
.L_x_198:
[----:B-1----:R1:W2:Y:S02]  /*99e0*/  SYNCS.PHASECHK.TRANS64.TRYWAIT P0, [R0+URZ], R3 ;  /* 0x00000003000075a7 */ /* 0x0022a400080011ff */
[----:B--2---:R-:W-:Y:S05]  /*99f0*/  @!P0 NANOSLEEP.SYNCS 0x989680 ;  /* 0x009896800000895d */ /* 0x004fea0003900000 */
[----:B------:R-:W2:Y:S02]  /*9a00*/  @!P0 SYNCS.PHASECHK.TRANS64 P0, [R0+URZ], R3 ;  /* 0x00000003000085a7 */ /* 0x000ea400080010ff */
[----:B--2---:R-:W-:Y:S05]  /*9a10*/  @!P0 BRA `(.L_x_198) ;  /* 0xfffffffc00f08947 */ /* 0x004fea000383ffff */
[----:B------:R-:W-:Y:S05]  /*9a20*/  BRA `(.L_x_199) ;  /* 0xffffffa000307947 */ /* 0x000fea000383ffff */
.L_x_71:
[----:B--2---:R2:W3:Y:S02]  /*9a30*/  SYNCS.PHASECHK.TRANS64.TRYWAIT P0, [R2+URZ+0x230], R4 ;  /* 0x00023004020075a7 */ /* 0x0044e400080011ff */
[----:B---3--:R-:W-:Y:S05]  /*9a40*/  @!P0 NANOSLEEP.SYNCS 0x989680 ;  /* 0x009896800000895d */ /* 0x008fea0003900000 */
[----:B------:R-:W3:Y:S02]  /*9a50*/  @!P0 SYNCS.PHASECHK.TRANS64 P0, [R2+URZ+0x230], R4 ;  /* 0x00023004020085a7 */ /* 0x000ee400080010ff */
[----:B---3--:R-:W-:Y:S05]  /*9a60*/  @!P0 BRA `(.L_x_71) ;  /* 0xfffffffc00f08947 */ /* 0x008fea000383ffff */
[----:B------:R-:W-:Y:S05]  /*9a70*/  BRA `(.L_x_200) ;  /* 0xffffffa0008c7947 */ /* 0x000fea000383ffff */
.L_x_72:
[----:B------:R-:W-:-:S07]  /*9a80*/  MOV R2, UR4 ;  /* 0x0000000400027c02 */ /* 0x000fce0008000f00 */
.L_x_201:
[----:B--2---:R2:W3:Y:S02]  /*9a90*/  SYNCS.PHASECHK.TRANS64.TRYWAIT P0, [R2+URZ+0x1e0], R5 ;  /* 0x0001e005020075a7 */ /* 0x0044e400080011ff */
[----:B---3--:R-:W-:Y:S05]  /*9aa0*/  @!P0 NANOSLEEP.SYNCS 0x989680 ;  /* 0x009896800000895d */ /* 0x008fea0003900000 */
[----:B------:R-:W3:Y:S02]  /*9ab0*/  @!P0 SYNCS.PHASECHK.TRANS64 P0, [R2+URZ+0x1e0], R5 ;  /* 0x0001e005020085a7 */ /* 0x000ee400080010ff */
[----:B---3--:R-:W-:Y:S05]  /*9ac0*/  @!P0 BRA `(.L_x_201) ;  /* 0xfffffffc00f08947 */ /* 0x008fea000383ffff */
[----:B------:R-:W-:Y:S05]  /*9ad0*/  BRA `(.L_x_202) ;  /* 0xffffffa0009c7947 */ /* 0x000fea000383ffff */
.L_x_73:
[----:B--2---:R2:W3:Y:S02]  /*9ae0*/  SYNCS.PHASECHK.TRANS64.TRYWAIT P1, [R2+URZ+0x1d0], R4 ;  /* 0x0001d004020075a7 */ /* 0x0044e400080211ff */
[----:B---3--:R-:W-:Y:S05]  /*9af0*/  @!P1 NANOSLEEP.SYNCS 0x989680 ;  /* 0x009896800000995d */ /* 0x008fea0003900000 */
[----:B------:R-:W3:Y:S02]  /*9b00*/  @!P1 SYNCS.PHASECHK.TRANS64 P1, [R2+URZ+0x1d0], R4 ;  /* 0x0001d004020095a7 */ /* 0x000ee400080210ff */
[----:B---3--:R-:W-:Y:S05]  /*9b10*/  @!P1 BRA `(.L_x_73) ;  /* 0xfffffffc00f09947 */ /* 0x008fea000383ffff */
[----:B------:R-:W-:Y:S05]  /*9b20*/  BRA `(.L_x_203) ;  /* 0xffffffa000cc7947 */ /* 0x000fea000383ffff */
.L_x_76:
[----:B------:R-:W-:-:S07]  /*9b30*/  MOV R0, UR4 ;  /* 0x0000000400007c02 */ /* 0x000fce0008000f00 */
.L_x_204:
[----:B--2---:R2:W3:Y:S02]  /*9b40*/  SYNCS.PHASECHK.TRANS64.TRYWAIT P0, [R0+URZ+0x1e0], R2 ;  /* 0x0001e002000075a7 */ /* 0x0044e400080011ff */
[----:B---3--:R-:W-:Y:S05]  /*9b50*/  @!P0 NANOSLEEP.SYNCS 0x989680 ;  /* 0x009896800000895d */ /* 0x008fea0003900000 */
[----:B------:R-:W3:Y:S02]  /*9b60*/  @!P0 SYNCS.PHASECHK.TRANS64 P0, [R0+URZ+0x1e0], R2 ;  /* 0x0001e002000085a7 */ /* 0x000ee400080010ff */
[----:B---3--:R-:W-:Y:S05]  /*9b70*/  @!P0 BRA `(.L_x_204) ;  /* 0xfffffffc00f08947 */ /* 0x008fea000383ffff */
[----:B------:R-:W-:Y:S05]  /*9b80*/  BRA `(.L_x_75) ;  /* 0xffffffa400207947 */ /* 0x000fea000383ffff */
.L_x_85:
[----:B--2---:R-:W-:-:S04]  /*9b90*/  MOV R5, UR5 ;  /* 0x0000000500057c02 */ /* 0x004fc80008000f00 */
[----:B------:R2:W3:Y:S03]  /*9ba0*/  SYNCS.PHASECHK.TRANS64.TRYWAIT P0, [R5+URZ+0x8], R6 ;  /* 0x00000806050075a7 */ /* 0x0004e600080011ff */
[----:B---3--:R-:W-:Y:S05]  /*9bb0*/  @!P0 NANOSLEEP.SYNCS 0x989680 ;  /* 0x009896800000895d */ /* 0x008fea0003900000 */
[----:B------:R-:W3:Y:S02]  /*9bc0*/  @!P0 SYNCS.PHASECHK.TRANS64 P0, [R5+URZ+0x8], R6 ;  /* 0x00000806050085a7 */ /* 0x000ee400080010ff */
[----:B---3--:R-:W-:Y:S05]  /*9bd0*/  @!P0 BRA `(.L_x_85) ;  /* 0xfffffffc00ec8947 */ /* 0x008fea000383ffff */
[----:B------:R-:W-:Y:S05]  /*9be0*/  BRA `(.L_x_84) ;  /* 0xffffffa400d47947 */ /* 0x000fea000383ffff */
.L_x_87:
[----:B------:R-:W-:Y:S01]  /*9bf0*/  BSSY B0, `(.L_x_205) ;  /* 0x0000006000007945 */ /* 0x000fe20003800000 */
[----:B------:R-:W-:-:S07]  /*9c00*/  MOV R15, 0xffffffff ;  /* 0xffffffff000f7802 */ /* 0x000fce0000000f00 */
[----:B-12--5:R-:W-:Y:S05]  /*9c10*/  WARPSYNC.COLLECTIVE R15, `(.L_x_206) ;  /* 0x000000000f0c7348 */ /* 0x026fea0003c00000 */
[----:B------:R-:W-:Y:S02]  /*9c20*/  ELECT P6, UR79, PT ;  /* 0x00000000004f782f */ /* 0x000fe400038c0000 */
[----:B------:R-:W-:Y:S01]  /*9c30*/  MOV R14, UR79 ;  /* 0x0000004f000e7c02 */ /* 0x000fe20008000f00 */
[----:B-12--5:R-:W-:Y:S10]  /*9c40*/  ENDCOLLECTIVE ;  /* 0x000000000000791b */ /* 0x026ff40003800000 */
.L_x_206:
[----:B------:R-:W-:Y:S05]  /*9c50*/  BSYNC B0 ;  /* 0x0000000000007941 */ /* 0x000fea0003800000 */
.L_x_205:
[----:B------:R-:W-:Y:S05]  /*9c60*/  BRA `(.L_x_207) ;  /* 0xffffffa800047947 */ /* 0x000fea000383ffff */
.L_x_89:
[----:B--2---:R-:W-:-:S04]  /*9c70*/  MOV R0, UR5 ;  /* 0x0000000500007c02 */ /* 0x004fc80008000f00 */
[----:B------:R2:W3:Y:S03]  /*9c80*/  SYNCS.PHASECHK.TRANS64.TRYWAIT P0, [R0+URZ+0x8], R4 ;  /* 0x00000804000075a7 */ /* 0x0004e600080011ff */
[----:B---3--:R-:W-:Y:S05]  /*9c90*/  @!P0 NANOSLEEP.SYNCS 0x989680 ;  /* 0x009896800000895d */ /* 0x008fea0003900000 */
[----:B------:R-:W3:Y:S02]  /*9ca0*/  @!P0 SYNCS.PHASECHK.TRANS64 P0, [R0+URZ+0x8], R4 ;  /* 0x00000804000085a7 */ /* 0x000ee400080010ff */
[----:B---3--:R-:W-:Y:S05]  /*9cb0*/  @!P0 BRA `(.L_x_89) ;  /* 0xfffffffc00ec8947 */ /* 0x008fea000383ffff */
[----:B------:R-:W-:Y:S05]  /*9cc0*/  BRA `(.L_x_88) ;  /* 0xffffffa800087947 */ /* 0x000fea000383ffff */
.L_x_90:
[----:B-1----:R1:W2:Y:S02]  /*9cd0*/  SYNCS.PHASECHK.TRANS64.TRYWAIT P0, [R0+URZ+0x1d0], R4 ;  /* 0x0001d004000075a7 */ /* 0x0022a400080011ff */
[----:B--2---:R-:W-:Y:S05]  /*9ce0*/  @!P0 NANOSLEEP.SYNCS 0x989680 ;  /* 0x009896800000895d */ /* 0x004fea0003900000 */
[----:B------:R-:W2:Y:S02]  /*9cf0*/  @!P0 SYNCS.PHASECHK.TRANS64 P0, [R0+URZ+0x1d0], R4 ;  /* 0x0001d004000085a7 */ /* 0x000ea400080010ff */
[----:B--2---:R-:W-:Y:S05]  /*9d00*/  @!P0 BRA `(.L_x_90) ;  /* 0xfffffffc00f08947 */ /* 0x004fea000383ffff */
[----:B------:R-:W-:Y:S05]  /*9d10*/  BRA `(.L_x_208) ;  /* 0xffffffa800e47947 */ /* 0x000fea000383ffff */
.L_x_92:
[----:B------:R-:W-:-:S07]  /*9d20*/  MOV R0, UR23 ;  /* 0x0000001700007c02 */ /* 0x000fce0008000f00 */
.L_x_209:
[----:B-1----:R1:W2:Y:S02]  /*9d30*/  SYNCS.PHASECHK.TRANS64.TRYWAIT P0, [R0+URZ+0x210], R4 ;  /* 0x00021004000075a7 */ /* 0x0022a400080011ff */
[----:B--2---:R-:W-:Y:S05]  /*9d40*/  @!P0 NANOSLEEP.SYNCS 0x989680 ;  /* 0x009896800000895d */ /* 0x004fea0003900000 */
[----:B------:R-:W2:Y:S02]  /*9d50*/  @!P0 SYNCS.PHASECHK.TRANS64 P0, [R0+URZ+0x210], R4 ;  /* 0x00021004000085a7 */ /* 0x000ea400080010ff */
[----:B--2---:R-:W-:Y:S05]  /*9d60*/  @!P0 BRA `(.L_x_209) ;  /* 0xfffffffc00f08947 */ /* 0x004fea000383ffff */
[----:B------:R-:W-:Y:S05]  /*9d70*/  BRA `(.L_x_210) ;  /* 0xffffffac00307947 */ /* 0x000fea000383ffff */
.L_x_95:
[----:B------:R-:W-:Y:S07]  /*9d80*/  MOV R0, UR5 ;  /* 0x0000000500007c02 */ /* 0x000fee0008000f00 */
.L_x_211:
[----:B-1----:R1:W2:Y:S02]  /*9d90*/  SYNCS.PHASECHK.TRANS64.TRYWAIT P0, [R0+URZ], R4 ;  /* 0x00000004000075a7 */ /* 0x0022a400080011ff */
[----:B--2---:R-:W-:Y:S05]  /*9da0*/  @!P0 NANOSLEEP.SYNCS 0x989680 ;  /* 0x009896800000895d */ /* 0x004fea0003900000 */
[----:B------:R-:W2:Y:S02]  /*9db0*/  @!P0 SYNCS.PHASECHK.TRANS64 P0, [R0+URZ], R4 ;  /* 0x00000004000085a7 */ /* 0x000ea400080010ff */
[----:B--2---:R-:W-:Y:S05]  /*9dc0*/  @!P0 BRA `(.L_x_211) ;  /* 0xfffffffc00f08947 */ /* 0x004fea000383ffff */
[----:B------:R-:W-:Y:S05]  /*9dd0*/  BRA `(.L_x_94) ;  /* 0xffffffac00447947 */ /* 0x000fea000383ffff */
.L_x_99:
[----:B-1----:R-:W-:-:S07]  /*9de0*/  MOV R0, UR4 ;  /* 0x0000000400007c02 */ /* 0x002fce0008000f00 */
.L_x_212:
[----:B-1----:R1:W2:Y:S02]  /*9df0*/  SYNCS.PHASECHK.TRANS64.TRYWAIT P0, [R0+URZ], R2 ;  /* 0x00000002000075a7 */ /* 0x0022a400080011ff */
[----:B--2---:R-:W-:Y:S05]  /*9e00*/  @!P0 NANOSLEEP.SYNCS 0x989680 ;  /* 0x009896800000895d */ /* 0x004fea0003900000 */
[----:B------:R-:W2:Y:S02]  /*9e10*/  @!P0 SYNCS.PHASECHK.TRANS64 P0, [R0+URZ], R2 ;  /* 0x00000002000085a7 */ /* 0x000ea400080010ff */
[----:B--2---:R-:W-:Y:S05]  /*9e20*/  @!P0 BRA `(.L_x_212) ;  /* 0xfffffffc00f08947 */ /* 0x004fea000383ffff */
[----:B------:R-:W-:Y:S05]  /*9e30*/  BRA `(.L_x_213) ;  /* 0xffffffb000107947 */ /* 0x000fea000383ffff */
.L_x_100:
[----:B------:R-:W-:-:S07]  /*9e40*/  MOV R0, UR5 ;  /* 0x0000000500007c02 */ /* 0x000fce0008000f00 */
.L_x_214:
[----:B-1----:R1:W2:Y:S02]  /*9e50*/  SYNCS.PHASECHK.TRANS64.TRYWAIT P0, [R0+URZ], R3 ;  /* 0x00000003000075a7 */ /* 0x0022a400080011ff */
[----:B--2---:R-:W-:Y:S05]  /*9e60*/  @!P0 NANOSLEEP.SYNCS 0x989680 ;  /* 0x009896800000895d */ /* 0x004fea0003900000 */
[----:B------:R-:W2:Y:S02]  /*9e70*/  @!P0 SYNCS.PHASECHK.TRANS64 P0, [R0+URZ], R3 ;  /* 0x00000003000085a7 */ /* 0x000ea400080010ff */
[----:B--2---:R-:W-:Y:S05]  /*9e80*/  @!P0 BRA `(.L_x_214) ;  /* 0xfffffffc00f08947 */ /* 0x004fea000383ffff */
[----:B------:R-:W-:Y:S05]  /*9e90*/  BRA `(.L_x_215) ;  /* 0xffffffb0001c7947 */ /* 0x000fea000383ffff */
.L_x_101:
[----:B------:R-:W-:-:S07]  /*9ea0*/  MOV R0, UR5 ;  /* 0x0000000500007c02 */ /* 0x000fce0008000f00 */
.L_x_216:
[----:B-1----:R1:W2:Y:S02]  /*9eb0*/  SYNCS.PHASECHK.TRANS64.TRYWAIT P0, [R0+URZ], R3 ;  /* 0x00000003000075a7 */ /* 0x0022a400080011ff */
[----:B--2---:R-:W-:Y:S05]  /*9ec0*/  @!P0 NANOSLEEP.SYNCS 0x989680 ;  /* 0x009896800000895d */ /* 0x004fea0003900000 */
[----:B------:R-:W2:Y:S02]  /*9ed0*/  @!P0 SYNCS.PHASECHK.TRANS64 P0, [R0+URZ], R3 ;  /* 0x00000003000085a7 */ /* 0x000ea400080010ff */
[----:B--2---:R-:W-:Y:S05]  /*9ee0*/  @!P0 BRA `(.L_x_216) ;  /* 0xfffffffc00f08947 */ /* 0x004fea000383ffff */
[----:B------:R-:W-:Y:S05]  /*9ef0*/  BRA `(.L_x_217) ;  /* 0xffffffb000287947 */ /* 0x000fea000383ffff */
.L_x_104:
[----:B------:R-:W-:-:S07]  /*9f00*/  MOV R0, UR17 ;  /* 0x0000001100007c02 */ /* 0x000fce0008000f00 */
.L_x_218:
[----:B-1----:R1:W2:Y:S02]  /*9f10*/  SYNCS.PHASECHK.TRANS64.TRYWAIT P1, [R0+URZ+0x250], R2 ;  /* 0x00025002000075a7 */ /* 0x0022a400080211ff */
[----:B--2---:R-:W-:Y:S05]  /*9f20*/  @!P1 NANOSLEEP.SYNCS 0x989680 ;  /* 0x009896800000995d */ /* 0x004fea0003900000 */
[----:B------:R-:W2:Y:S02]  /*9f30*/  @!P1 SYNCS.PHASECHK.TRANS64 P1, [R0+URZ+0x250], R2 ;  /* 0x00025002000095a7 */ /* 0x000ea400080210ff */
[----:B--2---:R-:W-:Y:S05]  /*9f40*/  @!P1 BRA `(.L_x_218) ;  /* 0xfffffffc00f09947 */ /* 0x004fea000383ffff */
[----:B------:R-:W-:Y:S05]  /*9f50*/  BRA `(.L_x_219) ;  /* 0xffffffb000747947 */ /* 0x000fea000383ffff */
.L_x_109:
[----:B---3--:R3:W4:Y:S02]  /*9f60*/  SYNCS.PHASECHK.TRANS64.TRYWAIT P0, [R12+URZ+0x1d0], R0 ;  /* 0x0001d0000c0075a7 */ /* 0x00872400080011ff */
[----:B----4-:R-:W-:Y:S05]  /*9f70*/  @!P0 NANOSLEEP.SYNCS 0x989680 ;  /* 0x009896800000895d */ /* 0x010fea0003900000 */
[----:B------:R-:W4:Y:S02]  /*9f80*/  @!P0 SYNCS.PHASECHK.TRANS64 P0, [R12+URZ+0x1d0], R0 ;  /* 0x0001d0000c0085a7 */ /* 0x000f2400080010ff */
[----:B----4-:R-:W-:Y:S05]  /*9f90*/  @!P0 BRA `(.L_x_109) ;  /* 0xfffffffc00f08947 */ /* 0x010fea000383ffff */
[----:B------:R-:W-:Y:S05]  /*9fa0*/  BRA `(.L_x_220) ;  /* 0xffffffb400947947 */ /* 0x000fea000383ffff */
.L_x_112:
[----:B-1----:R-:W-:Y:S07]  /*9fb0*/  MOV R0, UR21 ;  /* 0x0000001500007c02 */ /* 0x002fee0008000f00 */
.L_x_221:
[----:B-1----:R1:W3:Y:S02]  /*9fc0*/  SYNCS.PHASECHK.TRANS64.TRYWAIT P2, [R0+URZ+0x1c8], R6 ;  /* 0x0001c806000075a7 */ /* 0x0022e400080411ff */
[----:B---3--:R-:W-:Y:S05]  /*9fd0*/  @!P2 NANOSLEEP.SYNCS 0x989680 ;  /* 0x009896800000a95d */ /* 0x008fea0003900000 */
[----:B------:R-:W3:Y:S02]  /*9fe0*/  @!P2 SYNCS.PHASECHK.TRANS64 P2, [R0+URZ+0x1c8], R6 ;  /* 0x0001c8060000a5a7 */ /* 0x000ee400080410ff */
[----:B---3--:R-:W-:Y:S05]  /*9ff0*/  @!P2 BRA `(.L_x_221) ;  /* 0xfffffffc00f0a947 */ /* 0x008fea000383ffff */
[----:B------:R-:W-:Y:S05]  /*a000*/  BRA `(.L_x_111) ;  /* 0xffffffb800fc7947 */ /* 0x000fea000383ffff */
.L_x_115:
[----:B------:R-:W-:Y:S07]  /*a010*/  MOV R0, UR21 ;  /* 0x0000001500007c02 */ /* 0x000fee0008000f00 */
.L_x_222:
[----:B-1----:R1:W3:Y:S02]  /*a020*/  SYNCS.PHASECHK.TRANS64.TRYWAIT P0, [R0+URZ+0x1b0], R9 ;  /* 0x0001b009000075a7 */ /* 0x0022e400080011ff */
[----:B---3--:R-:W-:Y:S05]  /*a030*/  @!P0 NANOSLEEP.SYNCS 0x989680 ;  /* 0x009896800000895d */ /* 0x008fea0003900000 */
[----:B------:R-:W3:Y:S02]  /*a040*/  @!P0 SYNCS.PHASECHK.TRANS64 P0, [R0+URZ+0x1b0], R9 ;  /* 0x0001b009000085a7 */ /* 0x000ee400080010ff */
[----:B---3--:R-:W-:Y:S05]  /*a050*/  @!P0 BRA `(.L_x_222) ;  /* 0xfffffffc00f08947 */ /* 0x008fea000383ffff */
[----:B------:R-:W-:Y:S05]  /*a060*/  BRA `(.L_x_223) ;  /* 0xffffffbc00587947 */ /* 0x000fea000383ffff */
.L_x_116:
[----:B------:R-:W-:Y:S07]  /*a070*/  MOV R0, UR21 ;  /* 0x0000001500007c02 */ /* 0x000fee0008000f00 */
.L_x_224:
[----:B-1----:R1:W3:Y:S02]  /*a080*/  SYNCS.PHASECHK.TRANS64.TRYWAIT P0, [R0+URZ+0x1b8], R9 ;  /* 0x0001b809000075a7 */ /* 0x0022e400080011ff */
[----:B---3--:R-:W-:Y:S05]  /*a090*/  @!P0 NANOSLEEP.SYNCS 0x989680 ;  /* 0x009896800000895d */ /* 0x008fea0003900000 */
[----:B------:R-:W3:Y:S02]  /*a0a0*/  @!P0 SYNCS.PHASECHK.TRANS64 P0, [R0+URZ+0x1b8], R9 ;  /* 0x0001b809000085a7 */ /* 0x000ee400080010ff */
[----:B---3--:R-:W-:Y:S05]  /*a0b0*/  @!P0 BRA `(.L_x_224) ;  /* 0xfffffffc00f08947 */ /* 0x008fea000383ffff */
[----:B------:R-:W-:Y:S05]  /*a0c0*/  BRA `(.L_x_225) ;  /* 0xffffffbc00b07947 */ /* 0x000fea000383ffff */
.L_x_118:
[----:B------:R-:W-:-:S07]  /*a0d0*/  MOV R0, UR21 ;  /* 0x0000001500007c02 */ /* 0x000fce0008000f00 */
.L_x_226:
[----:B-1----:R1:W4:Y:S02]  /*a0e0*/  SYNCS.PHASECHK.TRANS64.TRYWAIT P0, [R0+URZ+0x1b0], R2 ;  /* 0x0001b002000075a7 */ /* 0x00232400080011ff */
[----:B----4-:R-:W-:Y:S05]  /*a0f0*/  @!P0 NANOSLEEP.SYNCS 0x989680 ;  /* 0x009896800000895d */ /* 0x010fea0003900000 */
[----:B------:R-:W4:Y:S02]  /*a100*/  @!P0 SYNCS.PHASECHK.TRANS64 P0, [R0+URZ+0x1b0], R2 ;  /* 0x0001b002000085a7 */ /* 0x000f2400080010ff */
[----:B----4-:R-:W-:Y:S05]  /*a110*/  @!P0 BRA `(.L_x_226) ;  /* 0xfffffffc00f08947 */ /* 0x010fea000383ffff */
[----:B------:R-:W-:Y:S05]  /*a120*/  BRA `(.L_x_227) ;  /* 0xffffffc0003c7947 */ /* 0x000fea000383ffff */
.L_x_120:
[----:B--2---:R2:W3:Y:S02]  /*a130*/  SYNCS.PHASECHK.TRANS64.TRYWAIT P0, [R3+URZ+0x1d0], R0 ;  /* 0x0001d000030075a7 */ /* 0x0044e400080011ff */
[----:B---3--:R-:W-:Y:S05]  /*a140*/  @!P0 NANOSLEEP.SYNCS 0x989680 ;  /* 0x009896800000895d */ /* 0x008fea0003900000 */
[----:B------:R-:W3:Y:S02]  /*a150*/  @!P0 SYNCS.PHASECHK.TRANS64 P0, [R3+URZ+0x1d0], R0 ;  /* 0x0001d000030085a7 */ /* 0x000ee400080010ff */
[----:B---3--:R-:W-:Y:S05]  /*a160*/  @!P0 BRA `(.L_x_120) ;  /* 0xfffffffc00f08947 */ /* 0x008fea000383ffff */
[----:B------:R-:W-:Y:S05]  /*a170*/  BRA `(.L_x_228) ;  /* 0xffffffc400007947 */ /* 0x000fea000383ffff */
.L_x_131:
[----:B-1----:R1:W2:Y:S02]  /*a180*/  SYNCS.PHASECHK.TRANS64.TRYWAIT P1, [R4+URZ+0x1a0], R0 ;  /* 0x0001a000040075a7 */ /* 0x0022a400080211ff */
[----:B--2---:R-:W-:Y:S05]  /*a190*/  @!P1 NANOSLEEP.SYNCS 0x989680 ;  /* 0x009896800000995d */ /* 0x004fea0003900000 */
[----:B------:R-:W2:Y:S02]  /*a1a0*/  @!P1 SYNCS.PHASECHK.TRANS64 P1, [R4+URZ+0x1a0], R0 ;  /* 0x0001a000040095a7 */ /* 0x000ea400080210ff */
[----:B--2---:R-:W-:Y:S05]  /*a1b0*/  @!P1 BRA `(.L_x_131) ;  /* 0xfffffffc00f09947 */ /* 0x004fea000383ffff */
[----:B------:R-:W-:Y:S05]  /*a1c0*/  BRA `(.L_x_130) ;  /* 0xffffffd000547947 */ /* 0x000fea000383ffff */
.L_x_133:
[----:B-1----:R1:W2:Y:S02]  /*a1d0*/  SYNCS.PHASECHK.TRANS64.TRYWAIT P0, [R82+URZ+0x1f0], R5 ;  /* 0x0001f005520075a7 */ /* 0x0022a400080011ff */
[----:B--2---:R-:W-:Y:S05]  /*a1e0*/  @!P0 NANOSLEEP.SYNCS 0x989680 ;  /* 0x009896800000895d */ /* 0x004fea0003900000 */
[----:B------:R-:W2:Y:S02]  /*a1f0*/  @!P0 SYNCS.PHASECHK.TRANS64 P0, [R82+URZ+0x1f0], R5 ;  /* 0x0001f005520085a7 */ /* 0x000ea400080010ff */
[----:B--2---:R-:W-:Y:S05]  /*a200*/  @!P0 BRA `(.L_x_133) ;  /* 0xfffffffc00f08947 */ /* 0x004fea000383ffff */
[----:B------:R-:W-:Y:S05]  /*a210*/  BRA `(.L_x_132) ;  /* 0xffffffd000a87947 */ /* 0x000fea000383ffff */
.L_x_141:
[----:B--2---:R2:W3:Y:S02]  /*a220*/  SYNCS.PHASECHK.TRANS64.TRYWAIT P0, [R3+URZ+0x1a0], R0 ;  /* 0x0001a000030075a7 */ /* 0x0044e400080011ff */
[----:B---3--:R-:W-:Y:S05]  /*a230*/  @!P0 NANOSLEEP.SYNCS 0x989680 ;  /* 0x009896800000895d */ /* 0x008fea0003900000 */
[----:B------:R-:W3:Y:S02]  /*a240*/  @!P0 SYNCS.PHASECHK.TRANS64 P0, [R3+URZ+0x1a0], R0 ;  /* 0x0001a000030085a7 */ /* 0x000ee400080010ff */
[----:B---3--:R-:W-:Y:S05]  /*a250*/  @!P0 BRA `(.L_x_141) ;  /* 0xfffffffc00f08947 */ /* 0x008fea000383ffff */
[----:B------:R-:W-:Y:S05]  /*a260*/  BRA `(.L_x_140) ;  /* 0xffffffdc00b47947 */ /* 0x000fea000383ffff */
        .weak           $__internal_0_$__cuda_sm10x_tcgen05_guardrail_trap_col_being_dealloced_not_returned_by_alloc
        .type           $__internal_0_$__cuda_sm10x_tcgen05_guardrail_trap_col_being_dealloced_not_returned_by_alloc,@function
        .size           $__internal_0_$__cuda_sm10x_tcgen05_guardrail_trap_col_being_dealloced_not_returned_by_alloc,($__internal_1_$__cuda_sm10x_tcgen05_guardrail_trap_phase_invalid_during_alloc - $__internal_0_$__cuda_sm10x_tcgen05_guardrail_trap_col_being_dealloced_not_returned_by_alloc)
$__internal_0_$__cuda_sm10x_tcgen05_guardrail_trap_col_being_dealloced_not_returned_by_alloc:
[----:B------:R-:W-:Y:S05]  /*a270*/  BPT.TRAP 0x1 ;  /* 0x000000040000795c */ /* 0x000fea0000300000 */
[----:B------:R-:W-:-:S04]  /*a280*/  HFMA2 R3, -RZ, RZ, 0, 0 ;  /* 0x00000000ff037431 */ /* 0x000fc800000001ff */
[----:B------:R-:W-:Y:S05]  /*a290*/  RET.REL.NODEC R2 `(_ZN7cutlass13device_kernelINS_4gemm6kernel13GemmUniversalIN4cute5tupleIJiiiiEEENS1_10collective13CollectiveMmaINS1_35MainloopSm100TmaUmmaWarpSpecializedILi26ELi2ELi4ENS5_IJNS4_1CILi4EEENSA_ILi2EEENSA_ILi1EEEEEEEENS5_IJNSA_ILi128EEESG_NSA_ILi64EEEEEEaNS5_IJlSD_lEEEaSJ_NS4_8TiledMMAINS4_8MMA_AtomIJNS4_21SM100_MMA_S8_2x1SM_SSIaaiLi128ELi128ELNS4_4UMMA5MajorE0ELSO_0ELNSN_8SaturateE0EEEEEENS4_6LayoutINS5_IJSD_SD_SD_EEENS5_IJNSA_ILi0EEESU_SU_EEEEENS5_IJNS4_10UnderscoreESX_SX_EEEEENS4_28SM100_TMA_2SM_LOAD_MULTICASTENS4_14ComposedLayoutINS4_7SwizzleILi2ELi4ELi3EEENS4_18smem_ptr_flag_bitsILi8EEENSS_INS5_IJNSA_ILi8EEESH_EEENS5_IJSH_SD_EEEEEEEvNS4_8identityES10_S1A_vS1B_EENS_8epilogue10collective18CollectiveEpilogueINS1D_23Sm100TmaWarpSpecializedILi2ELi2ELi32ELb0ELb0EEEJNS5_IJSH_SG_SH_EEENS5_IJNSS_ISH_SD_EENSS_INS5_IJNSA_ILi32EEESC_EEENS5_IJSD_SH_EEEEEEEEaSJ_aSJ_NS1D_6fusion15FusionCallbacksIS1H_NS1P_17LinearCombinationIaiaiLNS_15FloatRoundStyleE2EEES1I_S1O_JEEENS4_5SM1004TMEM4LOAD26SM100_TMEM_LOAD_32dp32b32xENS4_13SM90_TMA_LOADENS11_INS12_ILi1ELi4ELi3EEES15_NSS_INS5_IJS16_S1K_EEENS5_IJS1K_SD_EEEEEEENS4_39AutoVectorizingCopyWithAssumedAlignmentILi128EEENS4_14SM90_TMA_STOREES24_S26_S26_EEEvvEEEEvNT_6ParamsE) ;  /* 0xffffff5c02587950 */ /* 0x000fea0003c3ffff */
        .weak           $__internal_1_$__cuda_sm10x_tcgen05_guardrail_trap_phase_invalid_during_alloc
        .type           $__internal_1_$__cuda_sm10x_tcgen05_guardrail_trap_phase_invalid_during_alloc,@function
        .size           $__internal_1_$__cuda_sm10x_tcgen05_guardrail_trap_phase_invalid_during_alloc,($__internal_2_$__cuda_sm10x_tcgen05_guardrail_trap_unallocated_columns_being_dealloced - $__internal_1_$__cuda_sm10x_tcgen05_guardrail_trap_phase_invalid_during_alloc)
$__internal_1_$__cuda_sm10x_tcgen05_guardrail_trap_phase_invalid_during_alloc:
[----:B------:R-:W-:Y:S05]  /*a2a0*/  BPT.TRAP 0x1 ;  /* 0x000000040000795c */ /* 0x000fea0000300000 */
[----:B------:R-:W-:-:S04]  /*a2b0*/  MOV R5, 0x0 ;  /* 0x0000000000057802 */ /* 0x000fc80000000f00 */
[----:B------:R-:W-:Y:S05]  /*a2c0*/  RET.REL.NODEC R4 `(_ZN7cutlass13device_kernelINS_4gemm6kernel13GemmUniversalIN4cute5tupleIJiiiiEEENS1_10collective13CollectiveMmaINS1_35MainloopSm100TmaUmmaWarpSpecializedILi26ELi2ELi4ENS5_IJNS4_1CILi4EEENSA_ILi2EEENSA_ILi1EEEEEEEENS5_IJNSA_ILi128EEESG_NSA_ILi64EEEEEEaNS5_IJlSD_lEEEaSJ_NS4_8TiledMMAINS4_8MMA_AtomIJNS4_21SM100_MMA_S8_2x1SM_SSIaaiLi128ELi128ELNS4_4UMMA5MajorE0ELSO_0ELNSN_8SaturateE0EEEEEENS4_6LayoutINS5_IJSD_SD_SD_EEENS5_IJNSA_ILi0EEESU_SU_EEEEENS5_IJNS4_10UnderscoreESX_SX_EEEEENS4_28SM100_TMA_2SM_LOAD_MULTICASTENS4_14ComposedLayoutINS4_7SwizzleILi2ELi4ELi3EEENS4_18smem_ptr_flag_bitsILi8EEENSS_INS5_IJNSA_ILi8EEESH_EEENS5_IJSH_SD_EEEEEEEvNS4_8identityES10_S1A_vS1B_EENS_8epilogue10collective18CollectiveEpilogueINS1D_23Sm100TmaWarpSpecializedILi2ELi2ELi32ELb0ELb0EEEJNS5_IJSH_SG_SH_EEENS5_IJNSS_ISH_SD_EENSS_INS5_IJNSA_ILi32EEESC_EEENS5_IJSD_SH_EEEEEEEEaSJ_aSJ_NS1D_6fusion15FusionCallbacksIS1H_NS1P_17LinearCombinationIaiaiLNS_15FloatRoundStyleE2EEES1I_S1O_JEEENS4_5SM1004TMEM4LOAD26SM100_TMEM_LOAD_32dp32b32xENS4_13SM90_TMA_LOADENS11_INS12_ILi1ELi4ELi3EEES15_NSS_INS5_IJS16_S1K_EEENS5_IJS1K_SD_EEEEEEENS4_39AutoVectorizingCopyWithAssumedAlignmentILi128EEENS4_14SM90_TMA_STOREES24_S26_S26_EEEvvEEEEvNT_6ParamsE) ;  /* 0xffffff5c044c7950 */ /* 0x000fea0003c3ffff */
        .weak           $__internal_2_$__cuda_sm10x_tcgen05_guardrail_trap_unallocated_columns_being_dealloced
        .type           $__internal_2_$__cuda_sm10x_tcgen05_guardrail_trap_unallocated_columns_being_dealloced,@function
        .size           $__internal_2_$__cuda_sm10x_tcgen05_guardrail_trap_unallocated_columns_being_dealloced,(.L_x_230 - $__internal_2_$__cuda_sm10x_tcgen05_guardrail_trap_unallocated_columns_being_dealloced)
$__internal_2_$__cuda_sm10x_tcgen05_guardrail_trap_unallocated_columns_being_dealloced:
[----:B------:R-:W-:Y:S05]  /*a2d0*/  BPT.TRAP 0x1 ;  /* 0x000000040000795c */ /* 0x000fea0000300000 */
[----:B------:R-:W-:-:S04]  /*a2e0*/  HFMA2 R3, -RZ, RZ, 0, 0 ;  /* 0x00000000ff037431 */ /* 0x000fc800000001ff */
[----:B------:R-:W-:Y:S05]  /*a2f0*/  RET.REL.NODEC R2 `(_ZN7cutlass13device_kernelINS_4gemm6kernel13GemmUniversalIN4cute5tupleIJiiiiEEENS1_10collective13CollectiveMmaINS1_35MainloopSm100TmaUmmaWarpSpecializedILi26ELi2ELi4ENS5_IJNS4_1CILi4EEENSA_ILi2EEENSA_ILi1EEEEEEEENS5_IJNSA_ILi128EEESG_NSA_ILi64EEEEEEaNS5_IJlSD_lEEEaSJ_NS4_8TiledMMAINS4_8MMA_AtomIJNS4_21SM100_MMA_S8_2x1SM_SSIaaiLi128ELi128ELNS4_4UMMA5MajorE0ELSO_0ELNSN_8SaturateE0EEEEEENS4_6LayoutINS5_IJSD_SD_SD_EEENS5_IJNSA_ILi0EEESU_SU_EEEEENS5_IJNS4_10UnderscoreESX_SX_EEEEENS4_28SM100_TMA_2SM_LOAD_MULTICASTENS4_14ComposedLayoutINS4_7SwizzleILi2ELi4ELi3EEENS4_18smem_ptr_flag_bitsILi8EEENSS_INS5_IJNSA_ILi8EEESH_EEENS5_IJSH_SD_EEEEEEEvNS4_8identityES10_S1A_vS1B_EENS_8epilogue10collective18CollectiveEpilogueINS1D_23Sm100TmaWarpSpecializedILi2ELi2ELi32ELb0ELb0EEEJNS5_IJSH_SG_SH_EEENS5_IJNSS_ISH_SD_EENSS_INS5_IJNSA_ILi32EEESC_EEENS5_IJSD_SH_EEEEEEEEaSJ_aSJ_NS1D_6fusion15FusionCallbacksIS1H_NS1P_17LinearCombinationIaiaiLNS_15FloatRoundStyleE2EEES1I_S1O_JEEENS4_5SM1004TMEM4LOAD26SM100_TMEM_LOAD_32dp32b32xENS4_13SM90_TMA_LOADENS11_INS12_ILi1ELi4ELi3EEES15_NSS_INS5_IJS16_S1K_EEENS5_IJS1K_SD_EEEEEEENS4_39AutoVectorizingCopyWithAssumedAlignmentILi128EEENS4_14SM90_TMA_STOREES24_S26_S26_EEEvvEEEEvNT_6ParamsE) ;  /* 0xffffff5c02407950 */ /* 0x000fea0003c3ffff */
.L_x_229:
[----:B------:R-:W-:-:S00]  /*a300*/  BRA `(.L_x_229) ;  /* 0xfffffffc00fc7947 */ /* 0x000fc0000383ffff */
[----:B------:R-:W-:-:S00]  /*a310*/  NOP ;  /* 0x0000000000007918 */ /* 0x000fc00000000000 */
        /* <DEDUP_REMOVED lines=14> */
.L_x_230:


//--------------------- .nv.global.init           --------------------------
	.section	.nv.global.init,"aw",@progbits
.nv.global.init:
	.type		$str$27,@object
	.size		$str$27,($str$28 - $str$27)
$str$27:
        /*0000*/ 	.byte	0x28, 0x61, 0x64, 0x64, 0x72, 0x65, 0x73, 0x73, 0x20, 0x26, 0x20, 0x6d, 0x61, 0x73, 0x6b, 0x29
        /*0010*/ 	.byte	0x20, 0x3d, 0x3d, 0x20, 0x30, 0x00
	.type		$str$28,@object
	.size		$str$28,($str$26 - $str$28)
$str$28:
        /*0016*/ 	.byte	0x2f, 0x74, 0x6d, 0x70, 0x2f, 0x63, 0x75, 0x74, 0x6c, 0x61, 0x73, 0x73, 0x5f, 0x73, 0x77, 0x65
        /*0026*/ 	.byte	0x65, 0x70, 0x5f, 0x73, 0x72, 0x63, 0x2f, 0x69, 0x6e, 0x63, 0x6c, 0x75, 0x64, 0x65, 0x2f, 0x63
        /*0036*/ 	.byte	0x75, 0x74, 0x65, 0x2f, 0x70, 0x6f, 0x69, 0x6e, 0x74, 0x65, 0x72, 0x5f, 0x66, 0x6c, 0x61, 0x67
        /*0046*/ 	.byte	0x67, 0x65, 0x64, 0x2e, 0x68, 0x70, 0x70, 0x00
	.type		$str$26,@object
	.size		$str$26,($str$25 - $str$26)
$str$26:
        /*004e*/ 	.byte	0x2f, 0x74, 0x6d, 0x70, 0x2f, 0x63, 0x75, 0x74, 0x6c, 0x61, 0x73, 0x73, 0x5f, 0x73, 0x77, 0x65
        /*005e*/ 	.byte	0x65, 0x70, 0x5f, 0x73, 0x72, 0x63, 0x2f, 0x69, 0x6e, 0x63, 0x6c, 0x75, 0x64, 0x65, 0x2f, 0x63
        /*006e*/ 	.byte	0x75, 0x74, 0x65, 0x2f, 0x61, 0x74, 0x6f, 0x6d, 0x2f, 0x63, 0x6f, 0x70, 0x79, 0x5f, 0x74, 0x72
        /*007e*/ 	.byte	0x61, 0x69, 0x74, 0x73, 0x5f, 0x73, 0x6d, 0x31, 0x30, 0x30, 0x2e, 0x68, 0x70, 0x70, 0x00
	.type		$str$25,@object
	.size		$str$25,(__unnamed_1 - $str$25)
$str$25:
        /*008d*/ 	.byte	0x28, 0x28, 0x75, 0x69, 0x6e, 0x74, 0x33, 0x32, 0x5f, 0x74, 0x28, 0x74, 0x68, 0x72, 0x65, 0x61
        /*009d*/ 	.byte	0x64, 0x49, 0x64, 0x78, 0x2e, 0x78, 0x29, 0x20, 0x2f, 0x20, 0x33, 0x32, 0x29, 0x20, 0x25, 0x20
        /*00ad*/ 	.byte	0x34, 0x29, 0x20, 0x3d, 0x3d, 0x20, 0x28, 0x28, 0x28, 0x74, 0x6d, 0x65, 0x6d, 0x5f, 0x61, 0x64
        /*00bd*/ 	.byte	0x64, 0x72, 0x20, 0x3e, 0x3e, 0x20, 0x31, 0x36, 0x29, 0x20, 0x2f, 0x20, 0x33, 0x32, 0x29, 0x20
        /*00cd*/ 	.byte	0x25, 0x20, 0x34, 0x29, 0x00
	.type		__unnamed_1,@object
	.size		__unnamed_1,(__unnamed_2 - __unnamed_1)
__unnamed_1:
        /*00d2*/ 	.byte	0x61, 0x75, 0x74, 0x6f, 0x20, 0x63, 0x75, 0x74, 0x65, 0x3a, 0x3a, 0x61, 0x73, 0x5f, 0x70, 0x6f
        /* <DEDUP_REMOVED lines=24> */
        /*0262*/ 	.byte	0x3e, 0x3e, 0x5d, 0x00
	.type		__unnamed_2,@object
	.size		__unnamed_2,(.L_2 - __unnamed_2)
__unnamed_2:
        /* <DEDUP_REMOVED lines=41> */
.L_2:


//--------------------- .nv.shared._ZN7cutlass13device_kernelINS_4gemm6kernel13GemmUniversalIN4cute5tupleIJiiiiEEENS1_10collective13CollectiveMmaINS1_35MainloopSm100TmaUmmaWarpSpecializedILi26ELi2ELi4ENS5_IJNS4_1CILi4EEENSA_ILi2EEENSA_ILi1EEEEEEEENS5_IJNSA_ILi128EEESG_NSA_ILi64EEEEEEaNS5_IJlSD_lEEEaSJ_NS4_8TiledMMAINS4_8MMA_AtomIJNS4_21SM100_MMA_S8_2x1SM_SSIaaiLi128ELi128ELNS4_4UMMA5MajorE0ELSO_0ELNSN_8SaturateE0EEEEEENS4_6LayoutINS5_IJSD_SD_SD_EEENS5_IJNSA_ILi0EEESU_SU_EEEEENS5_IJNS4_10UnderscoreESX_SX_EEEEENS4_28SM100_TMA_2SM_LOAD_MULTICASTENS4_14ComposedLayoutINS4_7SwizzleILi2ELi4ELi3EEENS4_18smem_ptr_flag_bitsILi8EEENSS_INS5_IJNSA_ILi8EEESH_EEENS5_IJSH_SD_EEEEEEEvNS4_8identityES10_S1A_vS1B_EENS_8epilogue10collective18CollectiveEpilogueINS1D_23Sm100TmaWarpSpecializedILi2ELi2ELi32ELb0ELb0EEEJNS5_IJSH_SG_SH_EEENS5_IJNSS_ISH_SD_EENSS_INS5_IJNSA_ILi32EEESC_EEENS5_IJSD_SH_EEEEEEEEaSJ_aSJ_NS1D_6fusion15FusionCallbacksIS1H_NS1P_17LinearCombinationIaiaiLNS_15FloatRoundStyleE2EEES1I_S1O_JEEENS4_5SM1004TMEM4LOAD26SM100_TMEM_LOAD_32dp32b32xENS4_13SM90_TMA_LOADENS11_INS12_ILi1ELi4ELi3EEES15_NSS_INS5_IJS16_S1K_EEENS5_IJS1K_SD_EEEEEEENS4_39AutoVectorizingCopyWithAssumedAlignmentILi128EEENS4_14SM90_TMA_STOREES24_S26_S26_EEEvvEEEEvNT_6ParamsE --------------------------
	.section	.nv.shared._ZN7cutlass13device_kernelINS_4gemm6kernel13GemmUniversalIN4cute5tupleIJiiiiEEENS1_10collective13CollectiveMmaINS1_35MainloopSm100TmaUmmaWarpSpecializedILi26ELi2ELi4ENS5_IJNS4_1CILi4EEENSA_ILi2EEENSA_ILi1EEEEEEEENS5_IJNSA_ILi128EEESG_NSA_ILi64EEEEEEaNS5_IJlSD_lEEEaSJ_NS4_8TiledMMAINS4_8MMA_AtomIJNS4_21SM100_MMA_S8_2x1SM_SSIaaiLi128ELi128ELNS4_4UMMA5MajorE0ELSO_0ELNSN_8SaturateE0EEEEEENS4_6LayoutINS5_IJSD_SD_SD_EEENS5_IJNSA_ILi0EEESU_SU_EEEEENS5_IJNS4_10UnderscoreESX_SX_EEEEENS4_28SM100_TMA_2SM_LOAD_MULTICASTENS4_14ComposedLayoutINS4_7SwizzleILi2ELi4ELi3EEENS4_18smem_ptr_flag_bitsILi8EEENSS_INS5_IJNSA_ILi8EEESH_EEENS5_IJSH_SD_EEEEEEEvNS4_8identityES10_S1A_vS1B_EENS_8epilogue10collective18CollectiveEpilogueINS1D_23Sm100TmaWarpSpecializedILi2ELi2ELi32ELb0ELb0EEEJNS5_IJSH_SG_SH_EEENS5_IJNSS_ISH_SD_EENSS_INS5_IJNSA_ILi32EEESC_EEENS5_IJSD_SH_EEEEEEEEaSJ_aSJ_NS1D_6fusion15FusionCallbacksIS1H_NS1P_17LinearCombinationIaiaiLNS_15FloatRoundStyleE2EEES1I_S1O_JEEENS4_5SM1004TMEM4LOAD26SM100_TMEM_LOAD_32dp32b32xENS4_13SM90_TMA_LOADENS11_INS12_ILi1ELi4ELi3EEES15_NSS_INS5_IJS16_S1K_EEENS5_IJS1K_SD_EEEEEEENS4_39AutoVectorizingCopyWithAssumedAlignmentILi128EEENS4_14SM90_TMA_STOREES24_S26_S26_EEEvvEEEEvNT_6ParamsE,"aw",@nobits
	.sectionflags	@""
	.align	16
	.zero		1024


//--------------------- .nv.shared.reserved.0     --------------------------
	.section	.nv.shared.reserved.0,"aw",@nobits
	.weak		__nv_reservedSMEM_offset_0_alias
	.size		__nv_reservedSMEM_offset_0_alias, 0, 64
	.other		__nv_reservedSMEM_offset_0_alias,@"STO_CUDA_RESERVED_SHARED STV_DEFAULT"
__nv_reservedSMEM_offset_0_alias:
	.zero		0
.nv.shared.reserved.0:
	.zero		64
	.weak		__nv_reservedSMEM_tcgen05_partition
	.type		__nv_reservedSMEM_tcgen05_partition,@object
	.size		__nv_reservedSMEM_tcgen05_partition,(.L_0 - __nv_reservedSMEM_tcgen05_partition)
__nv_reservedSMEM_tcgen05_partition:
	.zero		32
.L_0:


//--------------------- .nv.global                --------------------------
	.section	.nv.global,"aw",@nobits
.nv.global:
	.type		_ZN40_INTERNAL_7f787a31_4_k_cu_0e99b7e5_187024cute1_E,@object
	.size		_ZN40_INTERNAL_7f787a31_4_k_cu_0e99b7e5_187024cute1_E,(_ZN40_INTERNAL_7f787a31_4_k_cu_0e99b7e5_187024cuda3std3__45__cpo6cbeginE - _ZN40_INTERNAL_7f787a31_4_k_cu_0e99b7e5_187024cute1_E)
_ZN40_INTERNAL_7f787a31_4_k_cu_0e99b7e5_187024cute1_E:
	.zero		1
	.type		_ZN40_INTERNAL_7f787a31_4_k_cu_0e99b7e5_187024cuda3std3__45__cpo6cbeginE,@object
	.size		_ZN40_INTERNAL_7f787a31_4_k_cu_0e99b7e5_187024cuda3std3__45__cpo6cbeginE,(_ZN40_INTERNAL_7f787a31_4_k_cu_0e99b7e5_187024cuda3std3__48in_placeE - _ZN40_INTERNAL_7f787a31_4_k_cu_0e99b7e5_187024cuda3std3__45__cpo6cbeginE)
_ZN40_INTERNAL_7f787a31_4_k_cu_0e99b7e5_187024cuda3std3__45__cpo6cbeginE:
	.zero		1
	.type		_ZN40_INTERNAL_7f787a31_4_k_cu_0e99b7e5_187024cuda3std3__48in_placeE,@object
	.size		_ZN40_INTERNAL_7f787a31_4_k_cu_0e99b7e5_187024cuda3std3__48in_placeE,(_ZN40_INTERNAL_7f787a31_4_k_cu_0e99b7e5_187024cuda3std6ranges3__45__cpo9iter_moveE - _ZN40_INTERNAL_7f787a31_4_k_cu_0e99b7e5_187024cuda3std3__48in_placeE)
_ZN40_INTERNAL_7f787a31_4_k_cu_0e99b7e5_187024cuda3std3__48in_placeE:
	.zero		1
	.type		_ZN40_INTERNAL_7f787a31_4_k_cu_0e99b7e5_187024cuda3std6ranges3__45__cpo9iter_moveE,@object
	.size		_ZN40_INTERNAL_7f787a31_4_k_cu_0e99b7e5_187024cuda3std6ranges3__45__cpo9iter_moveE,(_ZN40_INTERNAL_7f787a31_4_k_cu_0e99b7e5_187024cuda3std3__45__cpo5beginE - _ZN40_INTERNAL_7f787a31_4_k_cu_0e99b7e5_187024cuda3std6ranges3__45__cpo9iter_moveE)
_ZN40_INTERNAL_7f787a31_4_k_cu_0e99b7e5_187024cuda3std6ranges3__45__cpo9iter_moveE:
	.zero		1
	.type		_ZN40_INTERNAL_7f787a31_4_k_cu_0e99b7e5_187024cuda3std3__45__cpo5beginE,@object
	.size		_ZN40_INTERNAL_7f787a31_4_k_cu_0e99b7e5_187024cuda3std3__45__cpo5beginE,(_ZN40_INTERNAL_7f787a31_4_k_cu_0e99b7e5_187024cuda3std3__442_GLOBAL__N__7f787a31_4_k_cu_0e99b7e5_187026ignoreE - _ZN40_INTERNAL_7f787a31_4_k_cu_0e99b7e5_187024cuda3std3__45__cpo5beginE)
_ZN40_INTERNAL_7f787a31_4_k_cu_0e99b7e5_187024cuda3std3__45__cpo5beginE:
	.zero		1
	.type		_ZN40_INTERNAL_7f787a31_4_k_cu_0e99b7e5_187024cuda3std3__442_GLOBAL__N__7f787a31_4_k_cu_0e99b7e5_187026ignoreE,@object
	.size		_ZN40_INTERNAL_7f787a31_4_k_cu_0e99b7e5_187024cuda3std3__442_GLOBAL__N__7f787a31_4_k_cu_0e99b7e5_187026ignoreE,(_ZN40_INTERNAL_7f787a31_4_k_cu_0e99b7e5_187024cute7productE - _ZN40_INTERNAL_7f787a31_4_k_cu_0e99b7e5_187024cuda3std3__442_GLOBAL__N__7f787a31_4_k_cu_0e99b7e5_187026ignoreE)
_ZN40_INTERNAL_7f787a31_4_k_cu_0e99b7e5_187024cuda3std3__442_GLOBAL__N__7f787a31_4_k_cu_0e99b7e5_187026ignoreE:
	.zero		1
	.type		_ZN40_INTERNAL_7f787a31_4_k_cu_0e99b7e5_187024cute7productE,@object
	.size		_ZN40_INTERNAL_7f787a31_4_k_cu_0e99b7e5_187024cute7productE,(_ZN40_INTERNAL_7f787a31_4_k_cu_0e99b7e5_187024cuda3std3__45__cpo3endE - _ZN40_INTERNAL_7f787a31_4_k_cu_0e99b7e5_187024cute7productE)
_ZN40_INTERNAL_7f787a31_4_k_cu_0e99b7e5_187024cute7productE:
	.zero		1
	.type		_ZN40_INTERNAL_7f787a31_4_k_cu_0e99b7e5_187024cuda3std3__45__cpo3endE,@object
	.size		_ZN40_INTERNAL_7f787a31_4_k_cu_0e99b7e5_187024cuda3std3__45__cpo3endE,(_ZN40_INTERNAL_7f787a31_4_k_cu_0e99b7e5_187024cuda3std3__419piecewise_constructE - _ZN40_INTERNAL_7f787a31_4_k_cu_0e99b7e5_187024cuda3std3__45__cpo3endE)
_ZN40_INTERNAL_7f787a31_4_k_cu_0e99b7e5_187024cuda3std3__45__cpo3endE:
	.zero		1
	.type		_ZN40_INTERNAL_7f787a31_4_k_cu_0e99b7e5_187024cuda3std3__419piecewise_constructE,@object
	.size		_ZN40_INTERNAL_7f787a31_4_k_cu_0e99b7e5_187024cuda3std3__419piecewise_constructE,(_ZN40_INTERNAL_7f787a31_4_k_cu_0e99b7e5_187024cuda3std3__45__cpo4cendE - _ZN40_INTERNAL_7f787a31_4_k_cu_0e99b7e5_187024cuda3std3__419piecewise_constructE)
_ZN40_INTERNAL_7f787a31_4_k_cu_0e99b7e5_187024cuda3std3__419piecewise_constructE:
	.zero		1
	.type		_ZN40_INTERNAL_7f787a31_4_k_cu_0e99b7e5_187024cuda3std3__45__cpo4cendE,@object
	.size		_ZN40_INTERNAL_7f787a31_4_k_cu_0e99b7e5_187024cuda3std3__45__cpo4cendE,(_ZN40_INTERNAL_7f787a31_4_k_cu_0e99b7e5_187024cuda3std6ranges3__45__cpo4swapE - _ZN40_INTERNAL_7f787a31_4_k_cu_0e99b7e5_187024cuda3std3__45__cpo4cendE)
_ZN40_INTERNAL_7f787a31_4_k_cu_0e99b7e5_187024cuda3std3__45__cpo4cendE:
	.zero		1
	.type		_ZN40_INTERNAL_7f787a31_4_k_cu_0e99b7e5_187024cuda3std6ranges3__45__cpo4swapE,@object
	.size		_ZN40_INTERNAL_7f787a31_4_k_cu_0e99b7e5_187024cuda3std6ranges3__45__cpo4swapE,(.L_10 - _ZN40_INTERNAL_7f787a31_4_k_cu_0e99b7e5_187024cuda3std6ranges3__45__cpo4swapE)
_ZN40_INTERNAL_7f787a31_4_k_cu_0e99b7e5_187024cuda3std6ranges3__45__cpo4swapE:
	.zero		1
.L_10:


//--------------------- .nv.constant0._ZN7cutlass13device_kernelINS_4gemm6kernel13GemmUniversalIN4cute5tupleIJiiiiEEENS1_10collective13CollectiveMmaINS1_35MainloopSm100TmaUmmaWarpSpecializedILi26ELi2ELi4ENS5_IJNS4_1CILi4EEENSA_ILi2EEENSA_ILi1EEEEEEEENS5_IJNSA_ILi128EEESG_NSA_ILi64EEEEEEaNS5_IJlSD_lEEEaSJ_NS4_8TiledMMAINS4_8MMA_AtomIJNS4_21SM100_MMA_S8_2x1SM_SSIaaiLi128ELi128ELNS4_4UMMA5MajorE0ELSO_0ELNSN_8SaturateE0EEEEEENS4_6LayoutINS5_IJSD_SD_SD_EEENS5_IJNSA_ILi0EEESU_SU_EEEEENS5_IJNS4_10UnderscoreESX_SX_EEEEENS4_28SM100_TMA_2SM_LOAD_MULTICASTENS4_14ComposedLayoutINS4_7SwizzleILi2ELi4ELi3EEENS4_18smem_ptr_flag_bitsILi8EEENSS_INS5_IJNSA_ILi8EEESH_EEENS5_IJSH_SD_EEEEEEEvNS4_8identityES10_S1A_vS1B_EENS_8epilogue10collective18CollectiveEpilogueINS1D_23Sm100TmaWarpSpecializedILi2ELi2ELi32ELb0ELb0EEEJNS5_IJSH_SG_SH_EEENS5_IJNSS_ISH_SD_EENSS_INS5_IJNSA_ILi32EEESC_EEENS5_IJSD_SH_EEEEEEEEaSJ_aSJ_NS1D_6fusion15FusionCallbacksIS1H_NS1P_17LinearCombinationIaiaiLNS_15FloatRoundStyleE2EEES1I_S1O_JEEENS4_5SM1004TMEM4LOAD26SM100_TMEM_LOAD_32dp32b32xENS4_13SM90_TMA_LOADENS11_INS12_ILi1ELi4ELi3EEES15_NSS_INS5_IJS16_S1K_EEENS5_IJS1K_SD_EEEEEEENS4_39AutoVectorizingCopyWithAssumedAlignmentILi128EEENS4_14SM90_TMA_STOREES24_S26_S26_EEEvvEEEEvNT_6ParamsE --------------------------
	.section	.nv.constant0._ZN7cutlass13device_kernelINS_4gemm6kernel13GemmUniversalIN4cute5tupleIJiiiiEEENS1_10collective13CollectiveMmaINS1_35MainloopSm100TmaUmmaWarpSpecializedILi26ELi2ELi4ENS5_IJNS4_1CILi4EEENSA_ILi2EEENSA_ILi1EEEEEEEENS5_IJNSA_ILi128EEESG_NSA_ILi64EEEEEEaNS5_IJlSD_lEEEaSJ_NS4_8TiledMMAINS4_8MMA_AtomIJNS4_21SM100_MMA_S8_2x1SM_SSIaaiLi128ELi128ELNS4_4UMMA5MajorE0ELSO_0ELNSN_8SaturateE0EEEEEENS4_6LayoutINS5_IJSD_SD_SD_EEENS5_IJNSA_ILi0EEESU_SU_EEEEENS5_IJNS4_10UnderscoreESX_SX_EEEEENS4_28SM100_TMA_2SM_LOAD_MULTICASTENS4_14ComposedLayoutINS4_7SwizzleILi2ELi4ELi3EEENS4_18smem_ptr_flag_bitsILi8EEENSS_INS5_IJNSA_ILi8EEESH_EEENS5_IJSH_SD_EEEEEEEvNS4_8identityES10_S1A_vS1B_EENS_8epilogue10collective18CollectiveEpilogueINS1D_23Sm100TmaWarpSpecializedILi2ELi2ELi32ELb0ELb0EEEJNS5_IJSH_SG_SH_EEENS5_IJNSS_ISH_SD_EENSS_INS5_IJNSA_ILi32EEESC_EEENS5_IJSD_SH_EEEEEEEEaSJ_aSJ_NS1D_6fusion15FusionCallbacksIS1H_NS1P_17LinearCombinationIaiaiLNS_15FloatRoundStyleE2EEES1I_S1O_JEEENS4_5SM1004TMEM4LOAD26SM100_TMEM_LOAD_32dp32b32xENS4_13SM90_TMA_LOADENS11_INS12_ILi1ELi4ELi3EEES15_NSS_INS5_IJS16_S1K_EEENS5_IJS1K_SD_EEEEEEENS4_39AutoVectorizingCopyWithAssumedAlignmentILi128EEENS4_14SM90_TMA_STOREES24_S26_S26_EEEvvEEEEvNT_6ParamsE,"a",@progbits
	.sectionflags	@""
	.align	4
.nv.constant0._ZN7cutlass13device_kernelINS_4gemm6kernel13GemmUniversalIN4cute5tupleIJiiiiEEENS1_10collective13CollectiveMmaINS1_35MainloopSm100TmaUmmaWarpSpecializedILi26ELi2ELi4ENS5_IJNS4_1CILi4EEENSA_ILi2EEENSA_ILi1EEEEEEEENS5_IJNSA_ILi128EEESG_NSA_ILi64EEEEEEaNS5_IJlSD_lEEEaSJ_NS4_8TiledMMAINS4_8MMA_AtomIJNS4_21SM100_MMA_S8_2x1SM_SSIaaiLi128ELi128ELNS4_4UMMA5MajorE0ELSO_0ELNSN_8SaturateE0EEEEEENS4_6LayoutINS5_IJSD_SD_SD_EEENS5_IJNSA_ILi0EEESU_SU_EEEEENS5_IJNS4_10UnderscoreESX_SX_EEEEENS4_28SM100_TMA_2SM_LOAD_MULTICASTENS4_14ComposedLayoutINS4_7SwizzleILi2ELi4ELi3EEENS4_18smem_ptr_flag_bitsILi8EEENSS_INS5_IJNSA_ILi8EEESH_EEENS5_IJSH_SD_EEEEEEEvNS4_8identityES10_S1A_vS1B_EENS_8epilogue10collective18CollectiveEpilogueINS1D_23Sm100TmaWarpSpecializedILi2ELi2ELi32ELb0ELb0EEEJNS5_IJSH_SG_SH_EEENS5_IJNSS_ISH_SD_EENSS_INS5_IJNSA_ILi32EEESC_EEENS5_IJSD_SH_EEEEEEEEaSJ_aSJ_NS1D_6fusion15FusionCallbacksIS1H_NS1P_17LinearCombinationIaiaiLNS_15FloatRoundStyleE2EEES1I_S1O_JEEENS4_5SM1004TMEM4LOAD26SM100_TMEM_LOAD_32dp32b32xENS4_13SM90_TMA_LOADENS11_INS12_ILi1ELi4ELi3EEES15_NSS_INS5_IJS16_S1K_EEENS5_IJS1K_SD_EEEEEEENS4_39AutoVectorizingCopyWithAssumedAlignmentILi128EEENS4_14SM90_TMA_STOREES24_S26_S26_EEEvvEEEEvNT_6ParamsE:
	.zero		2944


//--------------------- SYMBOLS --------------------------

	.type		.nv.reservedSmem.offset0,@object
	.size		.nv.reservedSmem.offset0,0x4
	.type		.nv.reservedSmem.cap,@object
	.size		.nv.reservedSmem.cap,0x4
	.type		__assertfail,@function
